//
// Generated by NVIDIA NVVM Compiler
//
// Compiler Build ID: CL-36424714
// Cuda compilation tools, release 13.0, V13.0.88
// Based on NVVM 20.0.0
//

.version 9.0
.target sm_100
.address_size 64

	// .globl	_Z5gpu_1PfS_S_i
.extern .func  (.param .b32 func_retval0) vprintf
(
	.param .b64 vprintf_param_0,
	.param .b64 vprintf_param_1
)
;
.global .align 1 .b8 $str[4] = {37, 100, 10};

.visible .entry _Z5gpu_1PfS_S_i(
	.param .u64 .ptr .align 1 _Z5gpu_1PfS_S_i_param_0,
	.param .u64 .ptr .align 1 _Z5gpu_1PfS_S_i_param_1,
	.param .u64 .ptr .align 1 _Z5gpu_1PfS_S_i_param_2,
	.param .u32 _Z5gpu_1PfS_S_i_param_3
)
{
	.reg .pred 	%p<10>;
	.reg .b32 	%r<23>;
	.reg .b32 	%f<88>;
	.reg .b64 	%rd<40>;

	ld.param.u64 	%rd22, [_Z5gpu_1PfS_S_i_param_0];
	ld.param.u64 	%rd23, [_Z5gpu_1PfS_S_i_param_1];
	ld.param.u64 	%rd24, [_Z5gpu_1PfS_S_i_param_2];
	ld.param.u32 	%r16, [_Z5gpu_1PfS_S_i_param_3];
	cvta.to.global.u64 	%rd1, %rd24;
	cvta.to.global.u64 	%rd2, %rd22;
	cvta.to.global.u64 	%rd3, %rd23;
	setp.lt.s32 	%p1, %r16, 1;
	@%p1 bra 	$L__BB0_13;
	and.b32  	%r1, %r16, 15;
	setp.lt.u32 	%p2, %r16, 16;
	mov.b32 	%r20, 0;
	@%p2 bra 	$L__BB0_4;
	and.b32  	%r20, %r16, 2147483632;
	neg.s32 	%r18, %r20;
	add.s64 	%rd36, %rd3, 32;
	add.s64 	%rd35, %rd2, 32;
	add.s64 	%rd34, %rd1, 32;
$L__BB0_3:
	.pragma "nounroll";
	ld.global.f32 	%f1, [%rd36+-32];
	ld.global.f32 	%f2, [%rd35+-32];
	mul.f32 	%f3, %f1, %f2;
	st.global.f32 	[%rd34+-32], %f3;
	ld.global.f32 	%f4, [%rd36+-28];
	ld.global.f32 	%f5, [%rd35+-28];
	mul.f32 	%f6, %f4, %f5;
	st.global.f32 	[%rd34+-28], %f6;
	ld.global.f32 	%f7, [%rd36+-24];
	ld.global.f32 	%f8, [%rd35+-24];
	mul.f32 	%f9, %f7, %f8;
	st.global.f32 	[%rd34+-24], %f9;
	ld.global.f32 	%f10, [%rd36+-20];
	ld.global.f32 	%f11, [%rd35+-20];
	mul.f32 	%f12, %f10, %f11;
	st.global.f32 	[%rd34+-20], %f12;
	ld.global.f32 	%f13, [%rd36+-16];
	ld.global.f32 	%f14, [%rd35+-16];
	mul.f32 	%f15, %f13, %f14;
	st.global.f32 	[%rd34+-16], %f15;
	ld.global.f32 	%f16, [%rd36+-12];
	ld.global.f32 	%f17, [%rd35+-12];
	mul.f32 	%f18, %f16, %f17;
	st.global.f32 	[%rd34+-12], %f18;
	ld.global.f32 	%f19, [%rd36+-8];
	ld.global.f32 	%f20, [%rd35+-8];
	mul.f32 	%f21, %f19, %f20;
	st.global.f32 	[%rd34+-8], %f21;
	ld.global.f32 	%f22, [%rd36+-4];
	ld.global.f32 	%f23, [%rd35+-4];
	mul.f32 	%f24, %f22, %f23;
	st.global.f32 	[%rd34+-4], %f24;
	ld.global.f32 	%f25, [%rd36];
	ld.global.f32 	%f26, [%rd35];
	mul.f32 	%f27, %f25, %f26;
	st.global.f32 	[%rd34], %f27;
	ld.global.f32 	%f28, [%rd36+4];
	ld.global.f32 	%f29, [%rd35+4];
	mul.f32 	%f30, %f28, %f29;
	st.global.f32 	[%rd34+4], %f30;
	ld.global.f32 	%f31, [%rd36+8];
	ld.global.f32 	%f32, [%rd35+8];
	mul.f32 	%f33, %f31, %f32;
	st.global.f32 	[%rd34+8], %f33;
	ld.global.f32 	%f34, [%rd36+12];
	ld.global.f32 	%f35, [%rd35+12];
	mul.f32 	%f36, %f34, %f35;
	st.global.f32 	[%rd34+12], %f36;
	ld.global.f32 	%f37, [%rd36+16];
	ld.global.f32 	%f38, [%rd35+16];
	mul.f32 	%f39, %f37, %f38;
	st.global.f32 	[%rd34+16], %f39;
	ld.global.f32 	%f40, [%rd36+20];
	ld.global.f32 	%f41, [%rd35+20];
	mul.f32 	%f42, %f40, %f41;
	st.global.f32 	[%rd34+20], %f42;
	ld.global.f32 	%f43, [%rd36+24];
	ld.global.f32 	%f44, [%rd35+24];
	mul.f32 	%f45, %f43, %f44;
	st.global.f32 	[%rd34+24], %f45;
	ld.global.f32 	%f46, [%rd36+28];
	ld.global.f32 	%f47, [%rd35+28];
	mul.f32 	%f48, %f46, %f47;
	st.global.f32 	[%rd34+28], %f48;
	add.s32 	%r18, %r18, 16;
	add.s64 	%rd36, %rd36, 64;
	add.s64 	%rd35, %rd35, 64;
	add.s64 	%rd34, %rd34, 64;
	setp.ne.s32 	%p3, %r18, 0;
	@%p3 bra 	$L__BB0_3;
$L__BB0_4:
	setp.eq.s32 	%p4, %r1, 0;
	@%p4 bra 	$L__BB0_13;
	and.b32  	%r7, %r16, 7;
	setp.lt.u32 	%p5, %r1, 8;
	@%p5 bra 	$L__BB0_7;
	mul.wide.u32 	%rd25, %r20, 4;
	add.s64 	%rd26, %rd3, %rd25;
	ld.global.f32 	%f49, [%rd26];
	add.s64 	%rd27, %rd2, %rd25;
	ld.global.f32 	%f50, [%rd27];
	mul.f32 	%f51, %f49, %f50;
	add.s64 	%rd28, %rd1, %rd25;
	st.global.f32 	[%rd28], %f51;
	ld.global.f32 	%f52, [%rd26+4];
	ld.global.f32 	%f53, [%rd27+4];
	mul.f32 	%f54, %f52, %f53;
	st.global.f32 	[%rd28+4], %f54;
	ld.global.f32 	%f55, [%rd26+8];
	ld.global.f32 	%f56, [%rd27+8];
	mul.f32 	%f57, %f55, %f56;
	st.global.f32 	[%rd28+8], %f57;
	ld.global.f32 	%f58, [%rd26+12];
	ld.global.f32 	%f59, [%rd27+12];
	mul.f32 	%f60, %f58, %f59;
	st.global.f32 	[%rd28+12], %f60;
	ld.global.f32 	%f61, [%rd26+16];
	ld.global.f32 	%f62, [%rd27+16];
	mul.f32 	%f63, %f61, %f62;
	st.global.f32 	[%rd28+16], %f63;
	ld.global.f32 	%f64, [%rd26+20];
	ld.global.f32 	%f65, [%rd27+20];
	mul.f32 	%f66, %f64, %f65;
	st.global.f32 	[%rd28+20], %f66;
	ld.global.f32 	%f67, [%rd26+24];
	ld.global.f32 	%f68, [%rd27+24];
	mul.f32 	%f69, %f67, %f68;
	st.global.f32 	[%rd28+24], %f69;
	ld.global.f32 	%f70, [%rd26+28];
	ld.global.f32 	%f71, [%rd27+28];
	mul.f32 	%f72, %f70, %f71;
	st.global.f32 	[%rd28+28], %f72;
	add.s32 	%r20, %r20, 8;
$L__BB0_7:
	setp.eq.s32 	%p6, %r7, 0;
	@%p6 bra 	$L__BB0_13;
	and.b32  	%r10, %r16, 3;
	setp.lt.u32 	%p7, %r7, 4;
	@%p7 bra 	$L__BB0_10;
	mul.wide.u32 	%rd29, %r20, 4;
	add.s64 	%rd30, %rd3, %rd29;
	ld.global.f32 	%f73, [%rd30];
	add.s64 	%rd31, %rd2, %rd29;
	ld.global.f32 	%f74, [%rd31];
	mul.f32 	%f75, %f73, %f74;
	add.s64 	%rd32, %rd1, %rd29;
	st.global.f32 	[%rd32], %f75;
	ld.global.f32 	%f76, [%rd30+4];
	ld.global.f32 	%f77, [%rd31+4];
	mul.f32 	%f78, %f76, %f77;
	st.global.f32 	[%rd32+4], %f78;
	ld.global.f32 	%f79, [%rd30+8];
	ld.global.f32 	%f80, [%rd31+8];
	mul.f32 	%f81, %f79, %f80;
	st.global.f32 	[%rd32+8], %f81;
	ld.global.f32 	%f82, [%rd30+12];
	ld.global.f32 	%f83, [%rd31+12];
	mul.f32 	%f84, %f82, %f83;
	st.global.f32 	[%rd32+12], %f84;
	add.s32 	%r20, %r20, 4;
$L__BB0_10:
	setp.eq.s32 	%p8, %r10, 0;
	@%p8 bra 	$L__BB0_13;
	mul.wide.u32 	%rd33, %r20, 4;
	add.s64 	%rd39, %rd1, %rd33;
	add.s64 	%rd38, %rd2, %rd33;
	add.s64 	%rd37, %rd3, %rd33;
	neg.s32 	%r22, %r10;
$L__BB0_12:
	.pragma "nounroll";
	ld.global.f32 	%f85, [%rd37];
	ld.global.f32 	%f86, [%rd38];
	mul.f32 	%f87, %f85, %f86;
	st.global.f32 	[%rd39], %f87;
	add.s64 	%rd39, %rd39, 4;
	add.s64 	%rd38, %rd38, 4;
	add.s64 	%rd37, %rd37, 4;
	add.s32 	%r22, %r22, 1;
	setp.ne.s32 	%p9, %r22, 0;
	@%p9 bra 	$L__BB0_12;
$L__BB0_13:
	ret;

}
	// .globl	_Z5gpu_2PfS_S_i
.visible .entry _Z5gpu_2PfS_S_i(
	.param .u64 .ptr .align 1 _Z5gpu_2PfS_S_i_param_0,
	.param .u64 .ptr .align 1 _Z5gpu_2PfS_S_i_param_1,
	.param .u64 .ptr .align 1 _Z5gpu_2PfS_S_i_param_2,
	.param .u32 _Z5gpu_2PfS_S_i_param_3
)
{
	.local .align 8 .b8 	__local_depot1[8];
	.reg .b64 	%SP;
	.reg .b64 	%SPL;
	.reg .pred 	%p<7>;
	.reg .b32 	%r<29>;
	.reg .b32 	%f<16>;
	.reg .b64 	%rd<35>;

	mov.u64 	%SPL, __local_depot1;
	cvta.local.u64 	%SP, %SPL;
	ld.param.u64 	%rd8, [_Z5gpu_2PfS_S_i_param_0];
	ld.param.u64 	%rd9, [_Z5gpu_2PfS_S_i_param_1];
	ld.param.u64 	%rd10, [_Z5gpu_2PfS_S_i_param_2];
	ld.param.u32 	%r11, [_Z5gpu_2PfS_S_i_param_3];
	cvta.to.global.u64 	%rd1, %rd10;
	cvta.to.global.u64 	%rd2, %rd8;
	cvta.to.global.u64 	%rd3, %rd9;
	add.u64 	%rd11, %SP, 0;
	add.u64 	%rd12, %SPL, 0;
	mov.u32 	%r28, %tid.x;
	mov.u32 	%r2, %ntid.x;
	st.local.u32 	[%rd12], %r2;
	mov.u64 	%rd13, $str;
	cvta.global.u64 	%rd14, %rd13;
	{ // callseq 0, 0
	.param .b64 param0;
	st.param.b64 	[param0], %rd14;
	.param .b64 param1;
	st.param.b64 	[param1], %rd11;
	.param .b32 retval0;
	call.uni (retval0), 
	vprintf, 
	(
	param0, 
	param1
	);
	ld.param.b32 	%r12, [retval0];
	} // callseq 0
	setp.ge.s32 	%p1, %r28, %r11;
	@%p1 bra 	$L__BB1_6;
	add.s32 	%r14, %r28, %r2;
	max.u32 	%r15, %r11, %r14;
	setp.lt.u32 	%p2, %r14, %r11;
	selp.u32 	%r16, 1, 0, %p2;
	add.s32 	%r17, %r14, %r16;
	sub.s32 	%r18, %r15, %r17;
	div.u32 	%r19, %r18, %r2;
	add.s32 	%r3, %r19, %r16;
	and.b32  	%r20, %r3, 3;
	setp.eq.s32 	%p3, %r20, 3;
	@%p3 bra 	$L__BB1_4;
	add.s32 	%r21, %r3, 1;
	and.b32  	%r22, %r21, 3;
	mul.wide.u32 	%rd34, %r28, 4;
	mul.wide.u32 	%rd5, %r2, 4;
	neg.s32 	%r26, %r22;
	mad.lo.s32 	%r28, %r2, %r22, %r28;
$L__BB1_3:
	.pragma "nounroll";
	add.s64 	%rd15, %rd3, %rd34;
	ld.global.f32 	%f1, [%rd15];
	add.s64 	%rd16, %rd2, %rd34;
	ld.global.f32 	%f2, [%rd16];
	mul.f32 	%f3, %f1, %f2;
	add.s64 	%rd17, %rd1, %rd34;
	st.global.f32 	[%rd17], %f3;
	add.s64 	%rd34, %rd34, %rd5;
	add.s32 	%r26, %r26, 1;
	setp.ne.s32 	%p4, %r26, 0;
	@%p4 bra 	$L__BB1_3;
$L__BB1_4:
	setp.lt.u32 	%p5, %r3, 3;
	@%p5 bra 	$L__BB1_6;
$L__BB1_5:
	mul.wide.u32 	%rd18, %r28, 4;
	add.s64 	%rd19, %rd3, %rd18;
	ld.global.f32 	%f4, [%rd19];
	add.s64 	%rd20, %rd2, %rd18;
	ld.global.f32 	%f5, [%rd20];
	mul.f32 	%f6, %f4, %f5;
	add.s64 	%rd21, %rd1, %rd18;
	st.global.f32 	[%rd21], %f6;
	add.s32 	%r23, %r28, %r2;
	mul.wide.u32 	%rd22, %r23, 4;
	add.s64 	%rd23, %rd3, %rd22;
	ld.global.f32 	%f7, [%rd23];
	add.s64 	%rd24, %rd2, %rd22;
	ld.global.f32 	%f8, [%rd24];
	mul.f32 	%f9, %f7, %f8;
	add.s64 	%rd25, %rd1, %rd22;
	st.global.f32 	[%rd25], %f9;
	add.s32 	%r24, %r23, %r2;
	mul.wide.u32 	%rd26, %r24, 4;
	add.s64 	%rd27, %rd3, %rd26;
	ld.global.f32 	%f10, [%rd27];
	add.s64 	%rd28, %rd2, %rd26;
	ld.global.f32 	%f11, [%rd28];
	mul.f32 	%f12, %f10, %f11;
	add.s64 	%rd29, %rd1, %rd26;
	st.global.f32 	[%rd29], %f12;
	add.s32 	%r25, %r24, %r2;
	mul.wide.u32 	%rd30, %r25, 4;
	add.s64 	%rd31, %rd3, %rd30;
	ld.global.f32 	%f13, [%rd31];
	add.s64 	%rd32, %rd2, %rd30;
	ld.global.f32 	%f14, [%rd32];
	mul.f32 	%f15, %f13, %f14;
	add.s64 	%rd33, %rd1, %rd30;
	st.global.f32 	[%rd33], %f15;
	add.s32 	%r28, %r25, %r2;
	setp.lt.s32 	%p6, %r28, %r11;
	@%p6 bra 	$L__BB1_5;
$L__BB1_6:
	ret;

}
	// .globl	_Z5gpu_3PfS_S_i
.visible .entry _Z5gpu_3PfS_S_i(
	.param .u64 .ptr .align 1 _Z5gpu_3PfS_S_i_param_0,
	.param .u64 .ptr .align 1 _Z5gpu_3PfS_S_i_param_1,
	.param .u64 .ptr .align 1 _Z5gpu_3PfS_S_i_param_2,
	.param .u32 _Z5gpu_3PfS_S_i_param_3
)
{
	.reg .pred 	%p<7>;
	.reg .b32 	%r<31>;
	.reg .b32 	%f<16>;
	.reg .b64 	%rd<25>;

	ld.param.u64 	%rd4, [_Z5gpu_3PfS_S_i_param_0];
	ld.param.u64 	%rd5, [_Z5gpu_3PfS_S_i_param_1];
	ld.param.u64 	%rd6, [_Z5gpu_3PfS_S_i_param_2];
	ld.param.u32 	%r12, [_Z5gpu_3PfS_S_i_param_3];
	cvta.to.global.u64 	%rd1, %rd6;
	cvta.to.global.u64 	%rd2, %rd4;
	cvta.to.global.u64 	%rd3, %rd5;
	mov.u32 	%r13, %tid.x;
	mov.u32 	%r14, %ctaid.x;
	mov.u32 	%r15, %nctaid.x;
	mov.u32 	%r16, %ntid.x;
	mul.lo.s32 	%r1, %r15, %r16;
	mad.lo.s32 	%r29, %r14, %r16, %r13;
	setp.ge.s32 	%p1, %r29, %r12;
	@%p1 bra 	$L__BB2_7;
	add.s32 	%r17, %r29, %r1;
	max.s32 	%r18, %r12, %r17;
	setp.lt.s32 	%p2, %r17, %r12;
	selp.u32 	%r19, 1, 0, %p2;
	add.s32 	%r20, %r17, %r19;
	sub.s32 	%r21, %r18, %r20;
	div.u32 	%r22, %r21, %r1;
	add.s32 	%r3, %r22, %r19;
	and.b32  	%r23, %r3, 3;
	setp.eq.s32 	%p3, %r23, 3;
	@%p3 bra 	$L__BB2_4;
	add.s32 	%r24, %r3, 1;
	and.b32  	%r25, %r24, 3;
	neg.s32 	%r27, %r25;
$L__BB2_3:
	.pragma "nounroll";
	mul.wide.s32 	%rd7, %r29, 4;
	add.s64 	%rd8, %rd1, %rd7;
	add.s64 	%rd9, %rd2, %rd7;
	add.s64 	%rd10, %rd3, %rd7;
	ld.global.f32 	%f1, [%rd10];
	ld.global.f32 	%f2, [%rd9];
	mul.f32 	%f3, %f1, %f2;
	st.global.f32 	[%rd8], %f3;
	add.s32 	%r29, %r29, %r1;
	add.s32 	%r27, %r27, 1;
	setp.ne.s32 	%p4, %r27, 0;
	@%p4 bra 	$L__BB2_3;
$L__BB2_4:
	setp.lt.u32 	%p5, %r3, 3;
	@%p5 bra 	$L__BB2_7;
	mul.wide.s32 	%rd15, %r1, 4;
	shl.b32 	%r26, %r1, 2;
$L__BB2_6:
	mul.wide.s32 	%rd11, %r29, 4;
	add.s64 	%rd12, %rd3, %rd11;
	ld.global.f32 	%f4, [%rd12];
	add.s64 	%rd13, %rd2, %rd11;
	ld.global.f32 	%f5, [%rd13];
	mul.f32 	%f6, %f4, %f5;
	add.s64 	%rd14, %rd1, %rd11;
	st.global.f32 	[%rd14], %f6;
	add.s64 	%rd16, %rd12, %rd15;
	ld.global.f32 	%f7, [%rd16];
	add.s64 	%rd17, %rd13, %rd15;
	ld.global.f32 	%f8, [%rd17];
	mul.f32 	%f9, %f7, %f8;
	add.s64 	%rd18, %rd14, %rd15;
	st.global.f32 	[%rd18], %f9;
	add.s64 	%rd19, %rd16, %rd15;
	ld.global.f32 	%f10, [%rd19];
	add.s64 	%rd20, %rd17, %rd15;
	ld.global.f32 	%f11, [%rd20];
	mul.f32 	%f12, %f10, %f11;
	add.s64 	%rd21, %rd18, %rd15;
	st.global.f32 	[%rd21], %f12;
	add.s64 	%rd22, %rd19, %rd15;
	ld.global.f32 	%f13, [%rd22];
	add.s64 	%rd23, %rd20, %rd15;
	ld.global.f32 	%f14, [%rd23];
	mul.f32 	%f15, %f13, %f14;
	add.s64 	%rd24, %rd21, %rd15;
	st.global.f32 	[%rd24], %f15;
	add.s32 	%r29, %r26, %r29;
	setp.lt.s32 	%p6, %r29, %r12;
	@%p6 bra 	$L__BB2_6;
$L__BB2_7:
	ret;

}


// ===== COMPILED SASS (sm_100) =====

	.target	sm_100

	.elftype	@"ET_EXEC"


//--------------------- .note.nv.tkinfo           --------------------------
	.section	.note.nv.tkinfo,"",@"SHT_NOTE"
	.sectionflags	@"SHF_NOTE_NV_TKINFO"
	.tkinfo
        /*0018*/ 	.word	0x00000002
        /*0030*/ 	.string	""
        /*0030*/ 	.string	"ptxas"
        /*0030*/ 	.string	"Cuda compilation tools, release 13.0, V13.0.88"
        /*0030*/ 	.string	"Build cuda_13.0.r13.0/compiler.36424714_0"
        /*0030*/ 	.string	"-arch sm_100 -m 64 "



//--------------------- .note.nv.cuinfo           --------------------------
	.section	.note.nv.cuinfo,"",@"SHT_NOTE"
	.sectionflags	@"SHF_NOTE_NV_CUINFO"
        /*0018*/ 	.short	0x0002
        /*001a*/ 	.short	0x0064
        /*001c*/ 	.short	0x0082
	.zero		2


//--------------------- .nv.info                  --------------------------
	.section	.nv.info,"",@"SHT_CUDA_INFO"
	.align	4


	//----- nvinfo : EIATTR_REGCOUNT
	.align		4
        /*0000*/ 	.byte	0x04, 0x2f
        /*0002*/ 	.short	(.L_2 - .L_1)
	.align		4
.L_1:
        /*0004*/ 	.word	index@(_Z5gpu_1PfS_S_i)
        /*0008*/ 	.word	0x00000014


	//----- nvinfo : EIATTR_FRAME_SIZE
	.align		4
.L_2:
        /*000c*/ 	.byte	0x04, 0x11
        /*000e*/ 	.short	(.L_4 - .L_3)
	.align		4
.L_3:
        /*0010*/ 	.word	index@(_Z5gpu_1PfS_S_i)
        /*0014*/ 	.word	0x00000000


	//----- nvinfo : EIATTR_REGCOUNT
	.align		4
.L_4:
        /*0018*/ 	.byte	0x04, 0x2f
        /*001a*/ 	.short	(.L_6 - .L_5)
	.align		4
.L_5:
        /*001c*/ 	.word	index@(_Z5gpu_2PfS_S_i)
        /*0020*/ 	.word	0x0000001e


	//----- nvinfo : EIATTR_FRAME_SIZE
	.align		4
.L_6:
        /*0024*/ 	.byte	0x04, 0x11
        /*0026*/ 	.short	(.L_8 - .L_7)
	.align		4
.L_7:
        /*0028*/ 	.word	index@(_Z5gpu_2PfS_S_i)
        /*002c*/ 	.word	0x00000008


	//----- nvinfo : EIATTR_REGCOUNT
	.align		4
.L_8:
        /*0030*/ 	.byte	0x04, 0x2f
        /*0032*/ 	.short	(.L_10 - .L_9)
	.align		4
.L_9:
        /*0034*/ 	.word	index@(_Z5gpu_3PfS_S_i)
        /*0038*/ 	.word	0x0000001a


	//----- nvinfo : EIATTR_FRAME_SIZE
	.align		4
.L_10:
        /*003c*/ 	.byte	0x04, 0x11
        /*003e*/ 	.short	(.L_12 - .L_11)
	.align		4
.L_11:
        /*0040*/ 	.word	index@(_Z5gpu_3PfS_S_i)
        /*0044*/ 	.word	0x00000000


	//----- nvinfo : EIATTR_MIN_STACK_SIZE
	.align		4
.L_12:
        /*0048*/ 	.byte	0x04, 0x12
        /*004a*/ 	.short	(.L_14 - .L_13)
	.align		4
.L_13:
        /*004c*/ 	.word	index@(_Z5gpu_3PfS_S_i)
        /*0050*/ 	.word	0x00000000


	//----- nvinfo : EIATTR_MIN_STACK_SIZE
	.align		4
.L_14:
        /*0054*/ 	.byte	0x04, 0x12
        /*0056*/ 	.short	(.L_16 - .L_15)
	.align		4
.L_15:
        /*0058*/ 	.word	index@(_Z5gpu_2PfS_S_i)
        /*005c*/ 	.word	0x00000008


	//----- nvinfo : EIATTR_MIN_STACK_SIZE
	.align		4
.L_16:
        /*0060*/ 	.byte	0x04, 0x12
        /*0062*/ 	.short	(.L_18 - .L_17)
	.align		4
.L_17:
        /*0064*/ 	.word	index@(_Z5gpu_1PfS_S_i)
        /*0068*/ 	.word	0x00000000
.L_18:


//--------------------- .nv.compat                --------------------------
	.section	.nv.compat,"",@"SHT_CUDA_COMPAT_INFO"
	.align	4
        /*0000*/ 	.byte	0x02, 0x09, 0x00, 0x00, 0x02, 0x02, 0x01, 0x00, 0x02, 0x05, 0x05, 0x00, 0x03, 0x07, 0x01, 0x01
        /*0010*/ 	.byte	0x02, 0x03, 0x00, 0x00, 0x02, 0x06, 0x01, 0x00, 0x04, 0x0b, 0x08, 0x00, 0x09, 0x00, 0x00, 0x00
        /*0020*/ 	.byte	0x00, 0x00, 0x00, 0x00


//--------------------- .nv.info._Z5gpu_3PfS_S_i  --------------------------
	.section	.nv.info._Z5gpu_3PfS_S_i,"",@"SHT_CUDA_INFO"
	.sectionflags	@""
	.align	4


	//----- nvinfo : EIATTR_CUDA_API_VERSION
	.align		4
        /*0000*/ 	.byte	0x04, 0x37
        /*0002*/ 	.short	(.L_20 - .L_19)
.L_19:
        /*0004*/ 	.word	0x00000082


	//----- nvinfo : EIATTR_KPARAM_INFO
	.align		4
.L_20:
        /*0008*/ 	.byte	0x04, 0x17
        /*000a*/ 	.short	(.L_22 - .L_21)
.L_21:
        /*000c*/ 	.word	0x00000000
        /*0010*/ 	.short	0x0003
        /*0012*/ 	.short	0x0018
        /*0014*/ 	.byte	0x00, 0xf0, 0x11, 0x00


	//----- nvinfo : EIATTR_KPARAM_INFO
	.align		4
.L_22:
        /*0018*/ 	.byte	0x04, 0x17
        /*001a*/ 	.short	(.L_24 - .L_23)
.L_23:
        /*001c*/ 	.word	0x00000000
        /*0020*/ 	.short	0x0002
        /*0022*/ 	.short	0x0010
        /*0024*/ 	.byte	0x00, 0xf5, 0x21, 0x00


	//----- nvinfo : EIATTR_KPARAM_INFO
	.align		4
.L_24:
        /*0028*/ 	.byte	0x04, 0x17
        /*002a*/ 	.short	(.L_26 - .L_25)
.L_25:
        /*002c*/ 	.word	0x00000000
        /*0030*/ 	.short	0x0001
        /*0032*/ 	.short	0x0008
        /*0034*/ 	.byte	0x00, 0xf5, 0x21, 0x00


	//----- nvinfo : EIATTR_KPARAM_INFO
	.align		4
.L_26:
        /*0038*/ 	.byte	0x04, 0x17
        /*003a*/ 	.short	(.L_28 - .L_27)
.L_27:
        /*003c*/ 	.word	0x00000000
        /*0040*/ 	.short	0x0000
        /*0042*/ 	.short	0x0000
        /*0044*/ 	.byte	0x00, 0xf5, 0x21, 0x00


	//----- nvinfo : EIATTR_SPARSE_MMA_MASK
	.align		4
.L_28:
        /*0048*/ 	.byte	0x03, 0x50
        /*004a*/ 	.short	0x0000


	//----- nvinfo : EIATTR_MAXREG_COUNT
	.align		4
        /*004c*/ 	.byte	0x03, 0x1b
        /*004e*/ 	.short	0x00ff


	//----- nvinfo : EIATTR_MERCURY_ISA_VERSION
	.align		4
        /*0050*/ 	.byte	0x03, 0x5f
        /*0052*/ 	.short	0x0101


	//----- nvinfo : EIATTR_VRC_CTA_INIT_COUNT
	.align		4
        /*0054*/ 	.byte	0x02, 0x4a
	.zero		1
	.zero		1


	//----- nvinfo : EIATTR_EXIT_INSTR_OFFSETS
	.align		4
        /*0058*/ 	.byte	0x04, 0x1c
        /*005a*/ 	.short	(.L_30 - .L_29)


	//   ....[0]....
.L_29:
        /*005c*/ 	.word	0x00000090


	//   ....[1]....
        /*0060*/ 	.word	0x000003a0


	//   ....[2]....
        /*0064*/ 	.word	0x000005d0


	//----- nvinfo : EIATTR_CRS_STACK_SIZE
	.align		4
.L_30:
        /*0068*/ 	.byte	0x04, 0x1e
        /*006a*/ 	.short	(.L_32 - .L_31)
.L_31:
        /*006c*/ 	.word	0x00000000


	//----- nvinfo : EIATTR_CBANK_PARAM_SIZE
	.align		4
.L_32:
        /*0070*/ 	.byte	0x03, 0x19
        /*0072*/ 	.short	0x001c


	//----- nvinfo : EIATTR_PARAM_CBANK
	.align		4
        /*0074*/ 	.byte	0x04, 0x0a
        /*0076*/ 	.short	(.L_34 - .L_33)
	.align		4
.L_33:
        /*0078*/ 	.word	index@(.nv.constant0._Z5gpu_3PfS_S_i)
        /*007c*/ 	.short	0x0380
        /*007e*/ 	.short	0x001c


	//----- nvinfo : EIATTR_SW_WAR
	.align		4
.L_34:
        /*0080*/ 	.byte	0x04, 0x36
        /*0082*/ 	.short	(.L_36 - .L_35)
.L_35:
        /*0084*/ 	.word	0x00000008
.L_36:


//--------------------- .nv.info._Z5gpu_2PfS_S_i  --------------------------
	.section	.nv.info._Z5gpu_2PfS_S_i,"",@"SHT_CUDA_INFO"
	.sectionflags	@""
	.align	4


	//----- nvinfo : EIATTR_CUDA_API_VERSION
	.align		4
        /*0000*/ 	.byte	0x04, 0x37
        /*0002*/ 	.short	(.L_38 - .L_37)
.L_37:
        /*0004*/ 	.word	0x00000082


	//----- nvinfo : EIATTR_KPARAM_INFO
	.align		4
.L_38:
        /*0008*/ 	.byte	0x04, 0x17
        /*000a*/ 	.short	(.L_40 - .L_39)
.L_39:
        /*000c*/ 	.word	0x00000000
        /*0010*/ 	.short	0x0003
        /*0012*/ 	.short	0x0018
        /*0014*/ 	.byte	0x00, 0xf0, 0x11, 0x00


	//----- nvinfo : EIATTR_KPARAM_INFO
	.align		4
.L_40:
        /*0018*/ 	.byte	0x04, 0x17
        /*001a*/ 	.short	(.L_42 - .L_41)
.L_41:
        /*001c*/ 	.word	0x00000000
        /*0020*/ 	.short	0x0002
        /*0022*/ 	.short	0x0010
        /*0024*/ 	.byte	0x00, 0xf5, 0x21, 0x00


	//----- nvinfo : EIATTR_KPARAM_INFO
	.align		4
.L_42:
        /*0028*/ 	.byte	0x04, 0x17
        /*002a*/ 	.short	(.L_44 - .L_43)
.L_43:
        /*002c*/ 	.word	0x00000000
        /*0030*/ 	.short	0x0001
        /*0032*/ 	.short	0x0008
        /*0034*/ 	.byte	0x00, 0xf5, 0x21, 0x00


	//----- nvinfo : EIATTR_KPARAM_INFO
	.align		4
.L_44:
        /*0038*/ 	.byte	0x04, 0x17
        /*003a*/ 	.short	(.L_46 - .L_45)
.L_45:
        /*003c*/ 	.word	0x00000000
        /*0040*/ 	.short	0x0000
        /*0042*/ 	.short	0x0000
        /*0044*/ 	.byte	0x00, 0xf5, 0x21, 0x00


	//----- nvinfo : EIATTR_SPARSE_MMA_MASK
	.align		4
.L_46:
        /*0048*/ 	.byte	0x03, 0x50
        /*004a*/ 	.short	0x0000


	//----- nvinfo : EIATTR_MAXREG_COUNT
	.align		4
        /*004c*/ 	.byte	0x03, 0x1b
        /*004e*/ 	.short	0x00ff


	//----- nvinfo : EIATTR_EXTERNS
	.align		4
        /*0050*/ 	.byte	0x04, 0x0f
        /*0052*/ 	.short	(.L_48 - .L_47)


	//   ....[0]....
	.align		4
.L_47:
        /*0054*/ 	.word	index@(vprintf)


	//----- nvinfo : EIATTR_MERCURY_ISA_VERSION
	.align		4
.L_48:
        /*0058*/ 	.byte	0x03, 0x5f
        /*005a*/ 	.short	0x0101


	//----- nvinfo : EIATTR_VRC_CTA_INIT_COUNT
	.align		4
        /*005c*/ 	.byte	0x02, 0x4a
	.zero		1
	.zero		1


	//----- nvinfo : EIATTR_SYSCALL_OFFSETS
	.align		4
        /*0060*/ 	.byte	0x04, 0x46
        /*0062*/ 	.short	(.L_50 - .L_49)


	//   ....[0]....
.L_49:
        /*0064*/ 	.word	0x00000110


	//----- nvinfo : EIATTR_EXIT_INSTR_OFFSETS
	.align		4
.L_50:
        /*0068*/ 	.byte	0x04, 0x1c
        /*006a*/ 	.short	(.L_52 - .L_51)


	//   ....[0]....
.L_51:
        /*006c*/ 	.word	0x00000140


	//   ....[1]....
        /*0070*/ 	.word	0x000004b0


	//   ....[2]....
        /*0074*/ 	.word	0x00000770


	//----- nvinfo : EIATTR_CRS_STACK_SIZE
	.align		4
.L_52:
        /*0078*/ 	.byte	0x04, 0x1e
        /*007a*/ 	.short	(.L_54 - .L_53)
.L_53:
        /*007c*/ 	.word	0x00000000


	//----- nvinfo : EIATTR_CBANK_PARAM_SIZE
	.align		4
.L_54:
        /*0080*/ 	.byte	0x03, 0x19
        /*0082*/ 	.short	0x001c


	//----- nvinfo : EIATTR_PARAM_CBANK
	.align		4
        /*0084*/ 	.byte	0x04, 0x0a
        /*0086*/ 	.short	(.L_56 - .L_55)
	.align		4
.L_55:
        /*0088*/ 	.word	index@(.nv.constant0._Z5gpu_2PfS_S_i)
        /*008c*/ 	.short	0x0380
        /*008e*/ 	.short	0x001c


	//----- nvinfo : EIATTR_SW_WAR
	.align		4
.L_56:
        /*0090*/ 	.byte	0x04, 0x36
        /*0092*/ 	.short	(.L_58 - .L_57)
.L_57:
        /*0094*/ 	.word	0x00000008
.L_58:


//--------------------- .nv.info._Z5gpu_1PfS_S_i  --------------------------
	.section	.nv.info._Z5gpu_1PfS_S_i,"",@"SHT_CUDA_INFO"
	.sectionflags	@""
	.align	4


	//----- nvinfo : EIATTR_CUDA_API_VERSION
	.align		4
        /*0000*/ 	.byte	0x04, 0x37
        /*0002*/ 	.short	(.L_60 - .L_59)
.L_59:
        /*0004*/ 	.word	0x00000082


	//----- nvinfo : EIATTR_KPARAM_INFO
	.align		4
.L_60:
        /*0008*/ 	.byte	0x04, 0x17
        /*000a*/ 	.short	(.L_62 - .L_61)
.L_61:
        /*000c*/ 	.word	0x00000000
        /*0010*/ 	.short	0x0003
        /*0012*/ 	.short	0x0018
        /*0014*/ 	.byte	0x00, 0xf0, 0x11, 0x00


	//----- nvinfo : EIATTR_KPARAM_INFO
	.align		4
.L_62:
        /*0018*/ 	.byte	0x04, 0x17
        /*001a*/ 	.short	(.L_64 - .L_63)
.L_63:
        /*001c*/ 	.word	0x00000000
        /*0020*/ 	.short	0x0002
        /*0022*/ 	.short	0x0010
        /*0024*/ 	.byte	0x00, 0xf5, 0x21, 0x00


	//----- nvinfo : EIATTR_KPARAM_INFO
	.align		4
.L_64:
        /*0028*/ 	.byte	0x04, 0x17
        /*002a*/ 	.short	(.L_66 - .L_65)
.L_65:
        /*002c*/ 	.word	0x00000000
        /*0030*/ 	.short	0x0001
        /*0032*/ 	.short	0x0008
        /*0034*/ 	.byte	0x00, 0xf5, 0x21, 0x00


	//----- nvinfo : EIATTR_KPARAM_INFO
	.align		4
.L_66:
        /*0038*/ 	.byte	0x04, 0x17
        /*003a*/ 	.short	(.L_68 - .L_67)
.L_67:
        /*003c*/ 	.word	0x00000000
        /*0040*/ 	.short	0x0000
        /*0042*/ 	.short	0x0000
        /*0044*/ 	.byte	0x00, 0xf5, 0x21, 0x00


	//----- nvinfo : EIATTR_SPARSE_MMA_MASK
	.align		4
.L_68:
        /*0048*/ 	.byte	0x03, 0x50
        /*004a*/ 	.short	0x0000


	//----- nvinfo : EIATTR_MAXREG_COUNT
	.align		4
        /*004c*/ 	.byte	0x03, 0x1b
        /*004e*/ 	.short	0x00ff


	//----- nvinfo : EIATTR_MERCURY_ISA_VERSION
	.align		4
        /*0050*/ 	.byte	0x03, 0x5f
        /*0052*/ 	.short	0x0101


	//----- nvinfo : EIATTR_VRC_CTA_INIT_COUNT
	.align		4
        /*0054*/ 	.byte	0x02, 0x4a
	.zero		1
	.zero		1


	//----- nvinfo : EIATTR_EXIT_INSTR_OFFSETS
	.align		4
        /*0058*/ 	.byte	0x04, 0x1c
        /*005a*/ 	.short	(.L_70 - .L_69)


	//   ....[0]....
.L_69:
        /*005c*/ 	.word	0x00000030


	//   ....[1]....
        /*0060*/ 	.word	0x00000680


	//   ....[2]....
        /*0064*/ 	.word	0x00000940


	//   ....[3]....
        /*0068*/ 	.word	0x00000b00


	//   ....[4]....
        /*006c*/ 	.word	0x00000ce0


	//----- nvinfo : EIATTR_CBANK_PARAM_SIZE
	.align		4
.L_70:
        /*0070*/ 	.byte	0x03, 0x19
        /*0072*/ 	.short	0x001c


	//----- nvinfo : EIATTR_PARAM_CBANK
	.align		4
        /*0074*/ 	.byte	0x04, 0x0a
        /*0076*/ 	.short	(.L_72 - .L_71)
	.align		4
.L_71:
        /*0078*/ 	.word	index@(.nv.constant0._Z5gpu_1PfS_S_i)
        /*007c*/ 	.short	0x0380
        /*007e*/ 	.short	0x001c


	//----- nvinfo : EIATTR_SW_WAR
	.align		4
.L_72:
        /*0080*/ 	.byte	0x04, 0x36
        /*0082*/ 	.short	(.L_74 - .L_73)
.L_73:
        /*0084*/ 	.word	0x00000008
.L_74:


//--------------------- .nv.callgraph             --------------------------
	.section	.nv.callgraph,"",@"SHT_CUDA_CALLGRAPH"
	.align	4
	.sectionentsize	8
	.align		4
        /*0000*/ 	.word	0x00000000
	.align		4
        /*0004*/ 	.word	0xffffffff
	.align		4
        /*0008*/ 	.word	index@(_Z5gpu_2PfS_S_i)
	.align		4
        /*000c*/ 	.word	index@(vprintf)
	.align		4
        /*0010*/ 	.word	0x00000000
	.align		4
        /*0014*/ 	.word	0xfffffffe
	.align		4
        /*0018*/ 	.word	0x00000000
	.align		4
        /*001c*/ 	.word	0xfffffffd
	.align		4
        /*0020*/ 	.word	0x00000000
	.align		4
        /*0024*/ 	.word	0xfffffffc


//--------------------- .nv.constant4             --------------------------
	.section	.nv.constant4,"a",@progbits
	.align	8
	.align		8
.nv.constant4:
        /*0000*/ 	.dword	$str
	.align		8
        /*0008*/ 	.dword	vprintf


//--------------------- .text._Z5gpu_3PfS_S_i     --------------------------
	.section	.text._Z5gpu_3PfS_S_i,"ax",@progbits
	.align	128
        .global         _Z5gpu_3PfS_S_i
        .type           _Z5gpu_3PfS_S_i,@function
        .size           _Z5gpu_3PfS_S_i,(.L_x_17 - _Z5gpu_3PfS_S_i)
        .other          _Z5gpu_3PfS_S_i,@"STO_CUDA_ENTRY STV_DEFAULT"
_Z5gpu_3PfS_S_i:
.text._Z5gpu_3PfS_S_i:
[----:B------:R-:W-:Y:S01]  /*0000*/  LDC R1, c[0x0][0x37c] ;  /* 0x0000df00ff017b82 */ /* 0x000fe20000000800 */
[----:B------:R-:W0:Y:S01]  /*0010*/  S2R R3, SR_TID.X ;  /* 0x0000000000037919 */ /* 0x000e220000002100 */
[----:B------:R-:W1:Y:S06]  /*0020*/  LDCU UR5, c[0x0][0x370] ;  /* 0x00006e00ff0577ac */ /* 0x000e6c0008000800 */
[----:B------:R-:W0:Y:S01]  /*0030*/  S2UR UR4, SR_CTAID.X ;  /* 0x00000000000479c3 */ /* 0x000e220000002500 */
[----:B------:R-:W2:Y:S07]  /*0040*/  LDCU UR6, c[0x0][0x398] ;  /* 0x00007300ff0677ac */ /* 0x000eae0008000800 */
[----:B------:R-:W0:Y:S02]  /*0050*/  LDC R0, c[0x0][0x360] ;  /* 0x0000d800ff007b82 */ /* 0x000e240000000800 */
[----:B0-----:R-:W-:-:S02]  /*0060*/  IMAD R3, R0, UR4, R3 ;  /* 0x0000000400037c24 */ /* 0x001fc4000f8e0203 */
[----:B-1----:R-:W-:-:S03]  /*0070*/  IMAD R0, R0, UR5, RZ ;  /* 0x0000000500007c24 */ /* 0x002fc6000f8e02ff */
[----:B--2---:R-:W-:-:S13]  /*0080*/  ISETP.GE.AND P0, PT, R3, UR6, PT ;  /* 0x0000000603007c0c */ /* 0x004fda000bf06270 */
[----:B------:R-:W-:Y:S05]  /*0090*/  @P0 EXIT ;  /* 0x000000000000094d */ /* 0x000fea0003800000 */
[----:B------:R-:W0:Y:S01]  /*00a0*/  I2F.U32.RP R8, R0 ;  /* 0x0000000000087306 */ /* 0x000e220000209000 */
[----:B------:R-:W-:Y:S01]  /*00b0*/  IADD3 R2, PT, PT, R0, R3, RZ ;  /* 0x0000000300027210 */ /* 0x000fe20007ffe0ff */
[----:B------:R-:W1:Y:S01]  /*00c0*/  LDCU.64 UR4, c[0x0][0x358] ;  /* 0x00006b00ff0477ac */ /* 0x000e620008000a00 */
[----:B------:R-:W-:Y:S01]  /*00d0*/  IADD3 R9, PT, PT, RZ, -R0, RZ ;  /* 0x80000000ff097210 */ /* 0x000fe20007ffe0ff */
[----:B------:R-:W-:Y:S01]  /*00e0*/  BSSY.RECONVERGENT B0, `(.L_x_0) ;  /* 0x000002b000007945 */ /* 0x000fe20003800200 */
[C---:B------:R-:W-:Y:S02]  /*00f0*/  ISETP.GE.AND P0, PT, R2.reuse, UR6, PT ;  /* 0x0000000602007c0c */ /* 0x040fe4000bf06270 */
[----:B------:R-:W-:Y:S02]  /*0100*/  VIMNMX R7, PT, PT, R2, UR6, !PT ;  /* 0x0000000602077c48 */ /* 0x000fe4000ffe0100 */
[----:B------:R-:W-:Y:S02]  /*0110*/  SEL R6, RZ, 0x1, P0 ;  /* 0x00000001ff067807 */ /* 0x000fe40000000000 */
[----:B------:R-:W-:-:S02]  /*0120*/  ISETP.NE.U32.AND P2, PT, R0, RZ, PT ;  /* 0x000000ff0000720c */ /* 0x000fc40003f45070 */
[----:B------:R-:W-:Y:S01]  /*0130*/  IADD3 R7, PT, PT, R7, -R2, -R6 ;  /* 0x8000000207077210 */ /* 0x000fe20007ffe806 */
[----:B0-----:R-:W0:Y:S02]  /*0140*/  MUFU.RCP R8, R8 ;  /* 0x0000000800087308 */ /* 0x001e240000001000 */
[----:B0-----:R-:W-:-:S06]  /*0150*/  IADD3 R4, PT, PT, R8, 0xffffffe, RZ ;  /* 0x0ffffffe08047810 */ /* 0x001fcc0007ffe0ff */
[----:B------:R0:W2:Y:S02]  /*0160*/  F2I.FTZ.U32.TRUNC.NTZ R5, R4 ;  /* 0x0000000400057305 */ /* 0x0000a4000021f000 */
[----:B0-----:R-:W-:Y:S02]  /*0170*/  HFMA2 R4, -RZ, RZ, 0, 0 ;  /* 0x00000000ff047431 */ /* 0x001fe400000001ff */
[----:B--2---:R-:W-:-:S04]  /*0180*/  IMAD R9, R9, R5, RZ ;  /* 0x0000000509097224 */ /* 0x004fc800078e02ff */
[----:B------:R-:W-:-:S06]  /*0190*/  IMAD.HI.U32 R8, R5, R9, R4 ;  /* 0x0000000905087227 */ /* 0x000fcc00078e0004 */
[----:B------:R-:W-:-:S05]  /*01a0*/  IMAD.HI.U32 R5, R8, R7, RZ ;  /* 0x0000000708057227 */ /* 0x000fca00078e00ff */
[----:B------:R-:W-:-:S05]  /*01b0*/  IADD3 R2, PT, PT, -R5, RZ, RZ ;  /* 0x000000ff05027210 */ /* 0x000fca0007ffe1ff */
[----:B------:R-:W-:-:S05]  /*01c0*/  IMAD R7, R0, R2, R7 ;  /* 0x0000000200077224 */ /* 0x000fca00078e0207 */
[----:B------:R-:W-:-:S13]  /*01d0*/  ISETP.GE.U32.AND P0, PT, R7, R0, PT ;  /* 0x000000000700720c */ /* 0x000fda0003f06070 */
[----:B------:R-:W-:Y:S02]  /*01e0*/  @P0 IADD3 R7, PT, PT, -R0, R7, RZ ;  /* 0x0000000700070210 */ /* 0x000fe40007ffe1ff */
[----:B------:R-:W-:Y:S02]  /*01f0*/  @P0 IADD3 R5, PT, PT, R5, 0x1, RZ ;  /* 0x0000000105050810 */ /* 0x000fe40007ffe0ff */
[----:B------:R-:W-:-:S13]  /*0200*/  ISETP.GE.U32.AND P1, PT, R7, R0, PT ;  /* 0x000000000700720c */ /* 0x000fda0003f26070 */
[----:B------:R-:W-:Y:S02]  /*0210*/  @P1 IADD3 R5, PT, PT, R5, 0x1, RZ ;  /* 0x0000000105051810 */ /* 0x000fe40007ffe0ff */
[----:B------:R-:W-:-:S04]  /*0220*/  @!P2 LOP3.LUT R5, RZ, R0, RZ, 0x33, !PT ;  /* 0x00000000ff05a212 */ /* 0x000fc800078e33ff */
[----:B------:R-:W-:-:S04]  /*0230*/  IADD3 R2, PT, PT, R6, R5, RZ ;  /* 0x0000000506027210 */ /* 0x000fc80007ffe0ff */
[C---:B------:R-:W-:Y:S02]  /*0240*/  LOP3.LUT R4, R2.reuse, 0x3, RZ, 0xc0, !PT ;  /* 0x0000000302047812 */ /* 0x040fe400078ec0ff */
[----:B------:R-:W-:Y:S02]  /*0250*/  ISETP.GE.U32.AND P1, PT, R2, 0x3, PT ;  /* 0x000000030200780c */ /* 0x000fe40003f26070 */
[----:B------:R-:W-:-:S13]  /*0260*/  ISETP.NE.AND P0, PT, R4, 0x3, PT ;  /* 0x000000030400780c */ /* 0x000fda0003f05270 */
[----:B-1----:R-:W-:Y:S05]  /*0270*/  @!P0 BRA `(.L_x_1) ;  /* 0x0000000000448947 */ /* 0x002fea0003800000 */
[----:B------:R-:W0:Y:S01]  /*0280*/  LDC.64 R4, c[0x0][0x390] ;  /* 0x0000e400ff047b82 */ /* 0x000e220000000a00 */
[----:B------:R-:W-:-:S04]  /*0290*/  IADD3 R2, PT, PT, R2, 0x1, RZ ;  /* 0x0000000102027810 */ /* 0x000fc80007ffe0ff */
[----:B------:R-:W-:-:S03]  /*02a0*/  LOP3.LUT R2, R2, 0x3, RZ, 0xc0, !PT ;  /* 0x0000000302027812 */ /* 0x000fc600078ec0ff */
[----:B------:R-:W1:Y:S01]  /*02b0*/  LDC.64 R6, c[0x0][0x380] ;  /* 0x0000e000ff067b82 */ /* 0x000e620000000a00 */
[----:B------:R-:W-:-:S07]  /*02c0*/  IADD3 R2, PT, PT, -R2, RZ, RZ ;  /* 0x000000ff02027210 */ /* 0x000fce0007ffe1ff */
[----:B------:R-:W2:Y:S02]  /*02d0*/  LDC.64 R8, c[0x0][0x388] ;  /* 0x0000e200ff087b82 */ /* 0x000ea40000000a00 */
.L_x_2:
[----:B-1----:R-:W-:-:S04]  /*02e0*/  IMAD.WIDE R12, R3, 0x4, R6 ;  /* 0x00000004030c7825 */ /* 0x002fc800078e0206 */
[C---:B--2---:R-:W-:Y:S02]  /*02f0*/  IMAD.WIDE R14, R3.reuse, 0x4, R8 ;  /* 0x00000004030e7825 */ /* 0x044fe400078e0208 */
[----:B------:R-:W2:Y:S04]  /*0300*/  LDG.E R13, desc[UR4][R12.64] ;  /* 0x000000040c0d7981 */ /* 0x000ea8000c1e1900 */
[----:B------:R-:W2:Y:S01]  /*0310*/  LDG.E R14, desc[UR4][R14.64] ;  /* 0x000000040e0e7981 */ /* 0x000ea2000c1e1900 */
[----:B0--3--:R-:W-:Y:S01]  /*0320*/  IMAD.WIDE R10, R3, 0x4, R4 ;  /* 0x00000004030a7825 */ /* 0x009fe200078e0204 */
[----:B------:R-:W-:Y:S02]  /*0330*/  IADD3 R2, PT, PT, R2, 0x1, RZ ;  /* 0x0000000102027810 */ /* 0x000fe40007ffe0ff */
[----:B------:R-:W-:-:S02]  /*0340*/  IADD3 R3, PT, PT, R0, R3, RZ ;  /* 0x0000000300037210 */ /* 0x000fc40007ffe0ff */
[----:B------:R-:W-:Y:S01]  /*0350*/  ISETP.NE.AND P0, PT, R2, RZ, PT ;  /* 0x000000ff0200720c */ /* 0x000fe20003f05270 */
[----:B--2---:R-:W-:-:S05]  /*0360*/  FMUL R17, R14, R13 ;  /* 0x0000000d0e117220 */ /* 0x004fca0000400000 */
[----:B------:R3:W-:Y:S07]  /*0370*/  STG.E desc[UR4][R10.64], R17 ;  /* 0x000000110a007986 */ /* 0x0007ee000c101904 */
[----:B------:R-:W-:Y:S05]  /*0380*/  @P0 BRA `(.L_x_2) ;  /* 0xfffffffc00d40947 */ /* 0x000fea000383ffff */
.L_x_1:
[----:B------:R-:W-:Y:S05]  /*0390*/  BSYNC.RECONVERGENT B0 ;  /* 0x0000000000007941 */ /* 0x000fea0003800200 */
.L_x_0:
[----:B------:R-:W-:Y:S05]  /*03a0*/  @!P1 EXIT ;  /* 0x000000000000994d */ /* 0x000fea0003800000 */
.L_x_3:
[----:B------:R-:W3:Y:S08]  /*03b0*/  LDC.64 R4, c[0x0][0x388] ;  /* 0x0000e200ff047b82 */ /* 0x000ef00000000a00 */
[----:B------:R-:W0:Y:S01]  /*03c0*/  LDC.64 R6, c[0x0][0x380] ;  /* 0x0000e000ff067b82 */ /* 0x000e220000000a00 */
[----:B---3--:R-:W-:-:S07]  /*03d0*/  IMAD.WIDE R10, R3, 0x4, R4 ;  /* 0x00000004030a7825 */ /* 0x008fce00078e0204 */
[----:B------:R-:W1:Y:S01]  /*03e0*/  LDC.64 R4, c[0x0][0x390] ;  /* 0x0000e400ff047b82 */ /* 0x000e620000000a00 */
[----:B--2---:R-:W2:Y:S01]  /*03f0*/  LDG.E R2, desc[UR4][R10.64] ;  /* 0x000000040a027981 */ /* 0x004ea2000c1e1900 */
[----:B0-----:R-:W-:-:S05]  /*0400*/  IMAD.WIDE R12, R3, 0x4, R6 ;  /* 0x00000004030c7825 */ /* 0x001fca00078e0206 */
[----:B------:R-:W2:Y:S01]  /*0410*/  LDG.E R7, desc[UR4][R12.64] ;  /* 0x000000040c077981 */ /* 0x000ea2000c1e1900 */
[----:B-1----:R-:W-:-:S04]  /*0420*/  IMAD.WIDE R16, R3, 0x4, R4 ;  /* 0x0000000403107825 */ /* 0x002fc800078e0204 */
[----:B------:R-:W-:-:S04]  /*0430*/  IMAD.WIDE R4, R0, 0x4, R10 ;  /* 0x0000000400047825 */ /* 0x000fc800078e020a */
[----:B--2---:R-:W-:Y:S01]  /*0440*/  FMUL R19, R2, R7 ;  /* 0x0000000702137220 */ /* 0x004fe20000400000 */
[----:B------:R-:W-:-:S04]  /*0450*/  IMAD.WIDE R6, R0, 0x4, R12 ;  /* 0x0000000400067825 */ /* 0x000fc800078e020c */
[----:B------:R0:W-:Y:S04]  /*0460*/  STG.E desc[UR4][R16.64], R19 ;  /* 0x0000001310007986 */ /* 0x0001e8000c101904 */
[----:B------:R-:W2:Y:S04]  /*0470*/  LDG.E R2, desc[UR4][R4.64] ;  /* 0x0000000404027981 */ /* 0x000ea8000c1e1900 */
[----:B------:R-:W2:Y:S01]  /*0480*/  LDG.E R15, desc[UR4][R6.64] ;  /* 0x00000004060f7981 */ /* 0x000ea2000c1e1900 */
[----:B------:R-:W-:-:S04]  /*0490*/  IMAD.WIDE R8, R0, 0x4, R16 ;  /* 0x0000000400087825 */ /* 0x000fc800078e0210 */
[----:B------:R-:W-:-:S04]  /*04a0*/  IMAD.WIDE R10, R0, 0x4, R4 ;  /* 0x00000004000a7825 */ /* 0x000fc800078e0204 */
[----:B------:R-:W-:-:S04]  /*04b0*/  IMAD.WIDE R12, R0, 0x4, R6 ;  /* 0x00000004000c7825 */ /* 0x000fc800078e0206 */
[----:B--2---:R-:W-:-:S05]  /*04c0*/  FMUL R21, R2, R15 ;  /* 0x0000000f02157220 */ /* 0x004fca0000400000 */
        /* <DEDUP_REMOVED lines=8> */
[----:B------:R-:W1:Y:S04]  /*0550*/  LDG.E R4, desc[UR4][R4.64] ;  /* 0x0000000404047981 */ /* 0x000e68000c1e1900 */
[----:B------:R-:W1:Y:S01]  /*0560*/  LDG.E R7, desc[UR4][R6.64] ;  /* 0x0000000406077981 */ /* 0x000e62000c1e1900 */
[C---:B0-----:R-:W-:Y:S01]  /*0570*/  IMAD.WIDE R16, R0.reuse, 0x4, R14 ;  /* 0x0000000400107825 */ /* 0x041fe200078e020e */
[----:B------:R-:W-:-:S04]  /*0580*/  LEA R3, R0, R3, 0x2 ;  /* 0x0000000300037211 */ /* 0x000fc800078e10ff */
[----:B------:R-:W-:Y:S01]  /*0590*/  ISETP.GE.AND P0, PT, R3, UR6, PT ;  /* 0x0000000603007c0c */ /* 0x000fe2000bf06270 */
[----:B-1----:R-:W-:-:S05]  /*05a0*/  FMUL R9, R4, R7 ;  /* 0x0000000704097220 */ /* 0x002fca0000400000 */
[----:B------:R2:W-:Y:S07]  /*05b0*/  STG.E desc[UR4][R16.64], R9 ;  /* 0x0000000910007986 */ /* 0x0005ee000c101904 */
[----:B------:R-:W-:Y:S05]  /*05c0*/  @!P0 BRA `(.L_x_3) ;  /* 0xfffffffc00788947 */ /* 0x000fea000383ffff */
[----:B------:R-:W-:Y:S05]  /*05d0*/  EXIT ;  /* 0x000000000000794d */ /* 0x000fea0003800000 */
.L_x_4:
[----:B------:R-:W-:-:S00]  /*05e0*/  BRA `(.L_x_4) ;  /* 0xfffffffc00fc7947 */ /* 0x000fc0000383ffff */
[----:B------:R-:W-:-:S00]  /*05f0*/  NOP ;  /* 0x0000000000007918 */ /* 0x000fc00000000000 */
        /* <DEDUP_REMOVED lines=8> */
.L_x_17:


//--------------------- .text._Z5gpu_2PfS_S_i     --------------------------
	.section	.text._Z5gpu_2PfS_S_i,"ax",@progbits
	.align	128
        .global         _Z5gpu_2PfS_S_i
        .type           _Z5gpu_2PfS_S_i,@function
        .size           _Z5gpu_2PfS_S_i,(.L_x_18 - _Z5gpu_2PfS_S_i)
        .other          _Z5gpu_2PfS_S_i,@"STO_CUDA_ENTRY STV_DEFAULT"
_Z5gpu_2PfS_S_i:
.text._Z5gpu_2PfS_S_i:
[----:B------:R-:W0:Y:S01]  /*0000*/  LDC R1, c[0x0][0x37c] ;  /* 0x0000df00ff017b82 */ /* 0x000e220000000800 */
[----:B------:R-:W1:Y:S07]  /*0010*/  LDCU UR5, c[0x0][0x2fc] ;  /* 0x00005f80ff0577ac */ /* 0x000e6e0008000800 */
[----:B------:R-:W2:Y:S01]  /*0020*/  LDC R2, c[0x0][0x360] ;  /* 0x0000d800ff027b82 */ /* 0x000ea20000000800 */
[----:B0-----:R-:W-:Y:S01]  /*0030*/  VIADD R1, R1, 0xfffffff8 ;  /* 0xfffffff801017836 */ /* 0x001fe20000000000 */
[----:B------:R-:W-:Y:S01]  /*0040*/  MOV R0, 0x8 ;  /* 0x0000000800007802 */ /* 0x000fe20000000f00 */
[----:B------:R-:W0:Y:S01]  /*0050*/  LDCU UR4, c[0x0][0x2f8] ;  /* 0x00005f00ff0477ac */ /* 0x000e220008000800 */
[----:B------:R-:W3:Y:S01]  /*0060*/  S2R R17, SR_TID.X ;  /* 0x0000000000117919 */ /* 0x000ee20000002100 */
[----:B------:R-:W4:Y:S03]  /*0070*/  LDCU.64 UR6, c[0x4][URZ] ;  /* 0x01000000ff0677ac */ /* 0x000f260008000a00 */
[----:B------:R0:W3:Y:S01]  /*0080*/  LDC.64 R8, c[0x4][R0] ;  /* 0x0100000000087b82 */ /* 0x0000e20000000a00 */
[----:B------:R-:W3:Y:S01]  /*0090*/  LDCU.64 UR40, c[0x0][0x390] ;  /* 0x00007200ff2877ac */ /* 0x000ee20008000a00 */
[----:B------:R-:W3:Y:S01]  /*00a0*/  LDCU.128 UR36, c[0x0][0x380] ;  /* 0x00007000ff2477ac */ /* 0x000ee20008000c00 */
[----:B0-----:R-:W-:Y:S01]  /*00b0*/  IADD3 R6, P0, PT, R1, UR4, RZ ;  /* 0x0000000401067c10 */ /* 0x001fe2000ff1e0ff */
[----:B--2---:R0:W-:Y:S01]  /*00c0*/  STL [R1], R2 ;  /* 0x0000000201007387 */ /* 0x0041e20000100800 */
[----:B----4-:R-:W-:-:S02]  /*00d0*/  IMAD.U32 R4, RZ, RZ, UR6 ;  /* 0x00000006ff047e24 */ /* 0x010fc4000f8e00ff */
[----:B-1----:R-:W-:Y:S01]  /*00e0*/  IADD3.X R7, PT, PT, RZ, UR5, RZ, P0, !PT ;  /* 0x00000005ff077c10 */ /* 0x002fe200087fe4ff */
[----:B------:R-:W-:-:S08]  /*00f0*/  IMAD.U32 R5, RZ, RZ, UR7 ;  /* 0x00000007ff057e24 */ /* 0x000fd0000f8e00ff */
[----:B------:R-:W-:-:S07]  /*0100*/  LEPC R20, `(.L_x_5) ;  /* 0x000000001014794e */ /* 0x000fce0000000000 */
[----:B0--3--:R-:W-:Y:S05]  /*0110*/  CALL.ABS.NOINC R8 ;  /* 0x0000000008007343 */ /* 0x009fea0003c00000 */
.L_x_5:
[----:B------:R-:W0:Y:S02]  /*0120*/  LDC R0, c[0x0][0x398] ;  /* 0x0000e600ff007b82 */ /* 0x000e240000000800 */
[----:B0-----:R-:W-:-:S13]  /*0130*/  ISETP.GE.AND P0, PT, R17, R0, PT ;  /* 0x000000001100720c */ /* 0x001fda0003f06270 */
[----:B------:R-:W-:Y:S05]  /*0140*/  @P0 EXIT ;  /* 0x000000000000094d */ /* 0x000fea0003800000 */
[----:B------:R-:W0:Y:S01]  /*0150*/  I2F.U32.RP R8, R2 ;  /* 0x0000000200087306 */ /* 0x000e220000209000 */
[----:B------:R-:W-:Y:S01]  /*0160*/  IADD3 R3, PT, PT, R17, R2, RZ ;  /* 0x0000000211037210 */ /* 0x000fe20007ffe0ff */
[----:B------:R-:W1:Y:S01]  /*0170*/  LDC.64 R20, c[0x0][0x358] ;  /* 0x0000d600ff147b82 */ /* 0x000e620000000a00 */
[----:B------:R-:W-:Y:S01]  /*0180*/  ISETP.NE.U32.AND P2, PT, R2, RZ, PT ;  /* 0x000000ff0200720c */ /* 0x000fe20003f45070 */
[----:B------:R-:W-:Y:S01]  /*0190*/  BSSY.RECONVERGENT B0, `(.L_x_6) ;  /* 0x0000031000007945 */ /* 0x000fe20003800200 */
[CC--:B------:R-:W-:Y:S02]  /*01a0*/  ISETP.GE.U32.AND P0, PT, R3.reuse, R0.reuse, PT ;  /* 0x000000000300720c */ /* 0x0c0fe40003f06070 */
[----:B------:R-:W-:Y:S02]  /*01b0*/  VIMNMX.U32 R6, PT, PT, R3, R0, !PT ;  /* 0x0000000003067248 */ /* 0x000fe40007fe0000 */
[----:B------:R-:W-:-:S04]  /*01c0*/  SEL R7, RZ, 0x1, P0 ;  /* 0x00000001ff077807 */ /* 0x000fc80000000000 */
[----:B------:R-:W-:Y:S01]  /*01d0*/  IADD3 R3, PT, PT, R6, -R3, -R7 ;  /* 0x8000000306037210 */ /* 0x000fe20007ffe807 */
[----:B0-----:R-:W0:Y:S02]  /*01e0*/  MUFU.RCP R8, R8 ;  /* 0x0000000800087308 */ /* 0x001e240000001000 */
[----:B0-----:R-:W-:-:S06]  /*01f0*/  VIADD R4, R8, 0xffffffe ;  /* 0x0ffffffe08047836 */ /* 0x001fcc0000000000 */
[----:B------:R0:W2:Y:S02]  /*0200*/  F2I.FTZ.U32.TRUNC.NTZ R5, R4 ;  /* 0x0000000400057305 */ /* 0x0000a4000021f000 */
[----:B0-----:R-:W-:Y:S02]  /*0210*/  IMAD.MOV.U32 R4, RZ, RZ, RZ ;  /* 0x000000ffff047224 */ /* 0x001fe400078e00ff */
[----:B--2---:R-:W-:-:S04]  /*0220*/  IMAD.MOV R9, RZ, RZ, -R5 ;  /* 0x000000ffff097224 */ /* 0x004fc800078e0a05 */
[----:B------:R-:W-:-:S04]  /*0230*/  IMAD R9, R9, R2, RZ ;  /* 0x0000000209097224 */ /* 0x000fc800078e02ff */
[----:B------:R-:W-:-:S06]  /*0240*/  IMAD.HI.U32 R8, R5, R9, R4 ;  /* 0x0000000905087227 */ /* 0x000fcc00078e0004 */
[----:B------:R-:W-:-:S04]  /*0250*/  IMAD.HI.U32 R8, R8, R3, RZ ;  /* 0x0000000308087227 */ /* 0x000fc800078e00ff */
[----:B------:R-:W-:-:S04]  /*0260*/  IMAD.MOV R4, RZ, RZ, -R8 ;  /* 0x000000ffff047224 */ /* 0x000fc800078e0a08 */
[----:B------:R-:W-:-:S05]  /*0270*/  IMAD R3, R2, R4, R3 ;  /* 0x0000000402037224 */ /* 0x000fca00078e0203 */
[----:B------:R-:W-:-:S13]  /*0280*/  ISETP.GE.U32.AND P0, PT, R3, R2, PT ;  /* 0x000000020300720c */ /* 0x000fda0003f06070 */
[----:B------:R-:W-:Y:S01]  /*0290*/  @P0 IADD3 R3, PT, PT, R3, -R2, RZ ;  /* 0x8000000203030210 */ /* 0x000fe20007ffe0ff */
[----:B------:R-:W-:-:S03]  /*02a0*/  @P0 VIADD R8, R8, 0x1 ;  /* 0x0000000108080836 */ /* 0x000fc60000000000 */
[----:B------:R-:W-:-:S13]  /*02b0*/  ISETP.GE.U32.AND P1, PT, R3, R2, PT ;  /* 0x000000020300720c */ /* 0x000fda0003f26070 */
[----:B------:R-:W-:Y:S01]  /*02c0*/  @P1 VIADD R8, R8, 0x1 ;  /* 0x0000000108081836 */ /* 0x000fe20000000000 */
[----:B------:R-:W-:-:S04]  /*02d0*/  @!P2 LOP3.LUT R8, RZ, R2, RZ, 0x33, !PT ;  /* 0x00000002ff08a212 */ /* 0x000fc800078e33ff */
[----:B------:R-:W-:-:S04]  /*02e0*/  IADD3 R3, PT, PT, R7, R8, RZ ;  /* 0x0000000807037210 */ /* 0x000fc80007ffe0ff */
[C---:B------:R-:W-:Y:S02]  /*02f0*/  LOP3.LUT R4, R3.reuse, 0x3, RZ, 0xc0, !PT ;  /* 0x0000000303047812 */ /* 0x040fe400078ec0ff */
[----:B------:R-:W-:Y:S02]  /*0300*/  ISETP.GE.U32.AND P0, PT, R3, 0x3, PT ;  /* 0x000000030300780c */ /* 0x000fe40003f06070 */
[----:B------:R-:W-:-:S13]  /*0310*/  ISETP.NE.AND P1, PT, R4, 0x3, PT ;  /* 0x000000030400780c */ /* 0x000fda0003f25270 */
[----:B-1----:R-:W-:Y:S05]  /*0320*/  @!P1 BRA `(.L_x_7) ;  /* 0x00000000005c9947 */ /* 0x002fea0003800000 */
[----:B------:R-:W-:Y:S02]  /*0330*/  VIADD R3, R3, 0x1 ;  /* 0x0000000103037836 */ /* 0x000fe40000000000 */
[----:B------:R-:W-:-:S03]  /*0340*/  IMAD.WIDE.U32 R4, R17, 0x4, RZ ;  /* 0x0000000411047825 */ /* 0x000fc600078e00ff */
[----:B------:R-:W-:-:S05]  /*0350*/  LOP3.LUT R3, R3, 0x3, RZ, 0xc0, !PT ;  /* 0x0000000303037812 */ /* 0x000fca00078ec0ff */
[----:B------:R-:W-:Y:S02]  /*0360*/  IMAD R17, R3, R2, R17 ;  /* 0x0000000203117224 */ /* 0x000fe400078e0211 */
[----:B------:R-:W-:-:S07]  /*0370*/  IMAD.MOV R3, RZ, RZ, -R3 ;  /* 0x000000ffff037224 */ /* 0x000fce00078e0a03 */
.L_x_8:
[C---:B------:R-:W-:Y:S02]  /*0380*/  R2UR UR4, R20.reuse ;  /* 0x00000000140472ca */ /* 0x040fe400000e0000 */
[C---:B------:R-:W-:Y:S02]  /*0390*/  R2UR UR5, R21.reuse ;  /* 0x00000000150572ca */ /* 0x040fe400000e0000 */
[----:B------:R-:W-:Y:S02]  /*03a0*/  R2UR UR6, R20 ;  /* 0x00000000140672ca */ /* 0x000fe400000e0000 */
[----:B------:R-:W-:Y:S02]  /*03b0*/  R2UR UR7, R21 ;  /* 0x00000000150772ca */ /* 0x000fe400000e0000 */
[C---:B------:R-:W-:Y:S02]  /*03c0*/  IADD3 R8, P2, PT, R4.reuse, UR36, RZ ;  /* 0x0000002404087c10 */ /* 0x040fe4000ff5e0ff */
[----:B------:R-:W-:-:S02]  /*03d0*/  IADD3 R6, P1, PT, R4, UR38, RZ ;  /* 0x0000002604067c10 */ /* 0x000fc4000ff3e0ff */
[C---:B------:R-:W-:Y:S02]  /*03e0*/  IADD3.X R9, PT, PT, R5.reuse, UR37, RZ, P2, !PT ;  /* 0x0000002505097c10 */ /* 0x040fe400097fe4ff */
[----:B------:R-:W-:-:S05]  /*03f0*/  IADD3.X R7, PT, PT, R5, UR39, RZ, P1, !PT ;  /* 0x0000002705077c10 */ /* 0x000fca0008ffe4ff */
[----:B------:R-:W2:Y:S04]  /*0400*/  LDG.E R6, desc[UR4][R6.64] ;  /* 0x0000000406067981 */ /* 0x000ea8000c1e1900 */
[----:B------:R-:W2:Y:S01]  /*0410*/  LDG.E R9, desc[UR6][R8.64] ;  /* 0x0000000608097981 */ /* 0x000ea2000c1e1900 */
[----:B0-----:R-:W-:Y:S02]  /*0420*/  IADD3 R10, P1, PT, R4, UR40, RZ ;  /* 0x00000028040a7c10 */ /* 0x001fe4000ff3e0ff */
[----:B------:R-:W-:Y:S02]  /*0430*/  IADD3 R3, PT, PT, R3, 0x1, RZ ;  /* 0x0000000103037810 */ /* 0x000fe40007ffe0ff */
[----:B------:R-:W-:Y:S01]  /*0440*/  IADD3.X R11, PT, PT, R5, UR41, RZ, P1, !PT ;  /* 0x00000029050b7c10 */ /* 0x000fe20008ffe4ff */
[----:B------:R-:W-:Y:S01]  /*0450*/  IMAD.WIDE.U32 R4, R2, 0x4, R4 ;  /* 0x0000000402047825 */ /* 0x000fe200078e0004 */
[----:B------:R-:W-:-:S03]  /*0460*/  ISETP.NE.AND P1, PT, R3, RZ, PT ;  /* 0x000000ff0300720c */ /* 0x000fc60003f25270 */
[----:B--2---:R-:W-:-:S05]  /*0470*/  FMUL R13, R6, R9 ;  /* 0x00000009060d7220 */ /* 0x004fca0000400000 */
[----:B------:R0:W-:Y:S05]  /*0480*/  STG.E desc[UR4][R10.64], R13 ;  /* 0x0000000d0a007986 */ /* 0x0001ea000c101904 */
[----:B------:R-:W-:Y:S05]  /*0490*/  @P1 BRA `(.L_x_8) ;  /* 0xfffffffc00b81947 */ /* 0x000fea000383ffff */
.L_x_7:
[----:B------:R-:W-:Y:S05]  /*04a0*/  BSYNC.RECONVERGENT B0 ;  /* 0x0000000000007941 */ /* 0x000fea0003800200 */
.L_x_6:
[----:B------:R-:W-:Y:S05]  /*04b0*/  @!P0 EXIT ;  /* 0x000000000000894d */ /* 0x000fea0003800000 */
.L_x_9:
[----:B------:R-:W0:Y:S01]  /*04c0*/  LDC.64 R4, c[0x0][0x388] ;  /* 0x0000e200ff047b82 */ /* 0x000e220000000a00 */
[C---:B------:R-:W-:Y:S02]  /*04d0*/  R2UR UR4, R20.reuse ;  /* 0x00000000140472ca */ /* 0x040fe400000e0000 */
[C---:B------:R-:W-:Y:S02]  /*04e0*/  R2UR UR5, R21.reuse ;  /* 0x00000000150572ca */ /* 0x040fe400000e0000 */
[----:B------:R-:W-:Y:S02]  /*04f0*/  R2UR UR6, R20 ;  /* 0x00000000140672ca */ /* 0x000fe400000e0000 */
[----:B------:R-:W-:Y:S01]  /*0500*/  R2UR UR7, R21 ;  /* 0x00000000150772ca */ /* 0x000fe200000e0000 */
[----:B------:R-:W1:Y:S08]  /*0510*/  LDC.64 R6, c[0x0][0x380] ;  /* 0x0000e000ff067b82 */ /* 0x000e700000000a00 */
[----:B--2---:R-:W2:Y:S01]  /*0520*/  LDC.64 R8, c[0x0][0x390] ;  /* 0x0000e400ff087b82 */ /* 0x004ea20000000a00 */
[----:B0-----:R-:W-:-:S06]  /*0530*/  IMAD.WIDE.U32 R10, R17, 0x4, R4 ;  /* 0x00000004110a7825 */ /* 0x001fcc00078e0004 */
[----:B------:R-:W3:Y:S01]  /*0540*/  LDG.E R10, desc[UR4][R10.64] ;  /* 0x000000040a0a7981 */ /* 0x000ee2000c1e1900 */
[----:B-1----:R-:W-:-:S06]  /*0550*/  IMAD.WIDE.U32 R12, R17, 0x4, R6 ;  /* 0x00000004110c7825 */ /* 0x002fcc00078e0006 */
[----:B------:R-:W3:Y:S01]  /*0560*/  LDG.E R13, desc[UR6][R12.64] ;  /* 0x000000060c0d7981 */ /* 0x000ee2000c1e1900 */
[----:B------:R-:W-:Y:S02]  /*0570*/  R2UR UR8, R20 ;  /* 0x00000000140872ca */ /* 0x000fe400000e0000 */
[----:B------:R-:W-:Y:S01]  /*0580*/  R2UR UR9, R21 ;  /* 0x00000000150972ca */ /* 0x000fe200000e0000 */
[----:B------:R-:W-:Y:S02]  /*0590*/  IMAD.IADD R23, R2, 0x1, R17 ;  /* 0x0000000102177824 */ /* 0x000fe400078e0211 */
[----:B--2---:R-:W-:-:S04]  /*05a0*/  IMAD.WIDE.U32 R14, R17, 0x4, R8 ;  /* 0x00000004110e7825 */ /* 0x004fc800078e0008 */
[----:B------:R-:W-:-:S04]  /*05b0*/  IMAD.WIDE.U32 R16, R23, 0x4, R4 ;  /* 0x0000000417107825 */ /* 0x000fc800078e0004 */
[----:B------:R-:W-:-:S04]  /*05c0*/  IMAD.WIDE.U32 R18, R23, 0x4, R6 ;  /* 0x0000000417127825 */ /* 0x000fc800078e0006 */
[----:B---3--:R-:W-:-:S05]  /*05d0*/  FMUL R3, R10, R13 ;  /* 0x0000000d0a037220 */ /* 0x008fca0000400000 */
[----:B------:R0:W-:Y:S04]  /*05e0*/  STG.E desc[UR4][R14.64], R3 ;  /* 0x000000030e007986 */ /* 0x0001e8000c101904 */
[----:B------:R-:W2:Y:S04]  /*05f0*/  LDG.E R16, desc[UR6][R16.64] ;  /* 0x0000000610107981 */ /* 0x000ea8000c1e1900 */
[----:B------:R-:W2:Y:S01]  /*0600*/  LDG.E R19, desc[UR8][R18.64] ;  /* 0x0000000812137981 */ /* 0x000ea2000c1e1900 */
[C---:B------:R-:W-:Y:S02]  /*0610*/  IMAD.IADD R27, R23.reuse, 0x1, R2 ;  /* 0x00000001171b7824 */ /* 0x040fe400078e0202 */
[----:B------:R-:W-:-:S04]  /*0620*/  IMAD.WIDE.U32 R10, R23, 0x4, R8 ;  /* 0x00000004170a7825 */ /* 0x000fc800078e0008 */
[----:B------:R-:W-:-:S04]  /*0630*/  IMAD.WIDE.U32 R12, R27, 0x4, R4 ;  /* 0x000000041b0c7825 */ /* 0x000fc800078e0004 */
[----:B------:R-:W-:-:S04]  /*0640*/  IMAD.WIDE.U32 R22, R27, 0x4, R6 ;  /* 0x000000041b167825 */ /* 0x000fc800078e0006 */
[----:B--2---:R-:W-:-:S05]  /*0650*/  FMUL R25, R16, R19 ;  /* 0x0000001310197220 */ /* 0x004fca0000400000 */
[----:B------:R1:W-:Y:S04]  /*0660*/  STG.E desc[UR4][R10.64], R25 ;  /* 0x000000190a007986 */ /* 0x0003e8000c101904 */
[----:B------:R-:W2:Y:S04]  /*0670*/  LDG.E R12, desc[UR6][R12.64] ;  /* 0x000000060c0c7981 */ /* 0x000ea8000c1e1900 */
[----:B------:R-:W2:Y:S01]  /*0680*/  LDG.E R23, desc[UR8][R22.64] ;  /* 0x0000000816177981 */ /* 0x000ea2000c1e1900 */
[C---:B------:R-:W-:Y:S01]  /*0690*/  IADD3 R17, PT, PT, R27.reuse, R2, RZ ;  /* 0x000000021b117210 */ /* 0x040fe20007ffe0ff */
[----:B0-----:R-:W-:-:S04]  /*06a0*/  IMAD.WIDE.U32 R14, R27, 0x4, R8 ;  /* 0x000000041b0e7825 */ /* 0x001fc800078e0008 */
[----:B------:R-:W-:-:S04]  /*06b0*/  IMAD.WIDE.U32 R4, R17, 0x4, R4 ;  /* 0x0000000411047825 */ /* 0x000fc800078e0004 */
[----:B------:R-:W-:-:S04]  /*06c0*/  IMAD.WIDE.U32 R6, R17, 0x4, R6 ;  /* 0x0000000411067825 */ /* 0x000fc800078e0006 */
[----:B--2---:R-:W-:-:S05]  /*06d0*/  FMUL R3, R12, R23 ;  /* 0x000000170c037220 */ /* 0x004fca0000400000 */
[----:B------:R2:W-:Y:S04]  /*06e0*/  STG.E desc[UR4][R14.64], R3 ;  /* 0x000000030e007986 */ /* 0x0005e8000c101904 */
[----:B------:R-:W1:Y:S04]  /*06f0*/  LDG.E R4, desc[UR6][R4.64] ;  /* 0x0000000604047981 */ /* 0x000e68000c1e1900 */
[----:B------:R-:W1:Y:S01]  /*0700*/  LDG.E R7, desc[UR8][R6.64] ;  /* 0x0000000806077981 */ /* 0x000e62000c1e1900 */
[----:B------:R-:W-:-:S04]  /*0710*/  IMAD.WIDE.U32 R8, R17, 0x4, R8 ;  /* 0x0000000411087825 */ /* 0x000fc800078e0008 */
[----:B------:R-:W-:-:S05]  /*0720*/  IMAD.IADD R17, R17, 0x1, R2 ;  /* 0x0000000111117824 */ /* 0x000fca00078e0202 */
[----:B------:R-:W-:Y:S01]  /*0730*/  ISETP.GE.AND P0, PT, R17, R0, PT ;  /* 0x000000001100720c */ /* 0x000fe20003f06270 */
[----:B-1----:R-:W-:-:S05]  /*0740*/  FMUL R11, R4, R7 ;  /* 0x00000007040b7220 */ /* 0x002fca0000400000 */
[----:B------:R2:W-:Y:S07]  /*0750*/  STG.E desc[UR4][R8.64], R11 ;  /* 0x0000000b08007986 */ /* 0x0005ee000c101904 */
[----:B------:R-:W-:Y:S05]  /*0760*/  @!P0 BRA `(.L_x_9) ;  /* 0xfffffffc00548947 */ /* 0x000fea000383ffff */
[----:B------:R-:W-:Y:S05]  /*0770*/  EXIT ;  /* 0x000000000000794d */ /* 0x000fea0003800000 */
.L_x_10:
        /* <DEDUP_REMOVED lines=16> */
.L_x_18:


//--------------------- .text._Z5gpu_1PfS_S_i     --------------------------
	.section	.text._Z5gpu_1PfS_S_i,"ax",@progbits
	.align	128
        .global         _Z5gpu_1PfS_S_i
        .type           _Z5gpu_1PfS_S_i,@function
        .size           _Z5gpu_1PfS_S_i,(.L_x_19 - _Z5gpu_1PfS_S_i)
        .other          _Z5gpu_1PfS_S_i,@"STO_CUDA_ENTRY STV_DEFAULT"
_Z5gpu_1PfS_S_i:
.text._Z5gpu_1PfS_S_i:
[----:B------:R-:W-:Y:S08]  /*0000*/  LDC R1, c[0x0][0x37c] ;  /* 0x0000df00ff017b82 */ /* 0x000ff00000000800 */
[----:B------:R-:W0:Y:S02]  /*0010*/  LDC R2, c[0x0][0x398] ;  /* 0x0000e600ff027b82 */ /* 0x000e240000000800 */
[----:B0-----:R-:W-:-:S13]  /*0020*/  ISETP.GE.AND P0, PT, R2, 0x1, PT ;  /* 0x000000010200780c */ /* 0x001fda0003f06270 */
[----:B------:R-:W-:Y:S05]  /*0030*/  @!P0 EXIT ;  /* 0x000000000000894d */ /* 0x000fea0003800000 */
[C---:B------:R-:W-:Y:S01]  /*0040*/  ISETP.GE.U32.AND P1, PT, R2.reuse, 0x10, PT ;  /* 0x000000100200780c */ /* 0x040fe20003f26070 */
[----:B------:R-:W0:Y:S01]  /*0050*/  LDCU.64 UR12, c[0x0][0x358] ;  /* 0x00006b00ff0c77ac */ /* 0x000e220008000a00 */
[----:B------:R-:W-:Y:S01]  /*0060*/  LOP3.LUT R12, R2, 0xf, RZ, 0xc0, !PT ;  /* 0x0000000f020c7812 */ /* 0x000fe200078ec0ff */
[----:B------:R-:W-:-:S03]  /*0070*/  HFMA2 R0, -RZ, RZ, 0, 0 ;  /* 0x00000000ff007431 */ /* 0x000fc600000001ff */
[----:B------:R-:W-:-:S07]  /*0080*/  ISETP.NE.AND P0, PT, R12, RZ, PT ;  /* 0x000000ff0c00720c */ /* 0x000fce0003f05270 */
[----:B------:R-:W-:Y:S06]  /*0090*/  @!P1 BRA `(.L_x_11) ;  /* 0x0000000400789947 */ /* 0x000fec0003800000 */
[----:B------:R-:W1:Y:S01]  /*00a0*/  LDCU.128 UR4, c[0x0][0x380] ;  /* 0x00007000ff0477ac */ /* 0x000e620008000c00 */
[----:B------:R-:W-:Y:S01]  /*00b0*/  LOP3.LUT R0, R2, 0x7ffffff0, RZ, 0xc0, !PT ;  /* 0x7ffffff002007812 */ /* 0x000fe200078ec0ff */
[----:B------:R-:W2:Y:S03]  /*00c0*/  LDCU.64 UR10, c[0x0][0x390] ;  /* 0x00007200ff0a77ac */ /* 0x000ea60008000a00 */
[----:B------:R-:W-:Y:S01]  /*00d0*/  IADD3 R3, PT, PT, -R0, RZ, RZ ;  /* 0x000000ff00037210 */ /* 0x000fe20007ffe1ff */
[----:B-1----:R-:W-:Y:S02]  /*00e0*/  UIADD3 UR8, UP0, UPT, UR6, 0x20, URZ ;  /* 0x0000002006087890 */ /* 0x002fe4000ff1e0ff */
[----:B------:R-:W-:Y:S02]  /*00f0*/  UIADD3 UR6, UP1, UPT, UR4, 0x20, URZ ;  /* 0x0000002004067890 */ /* 0x000fe4000ff3e0ff */
[----:B--2---:R-:W-:-:S02]  /*0100*/  UIADD3 UR4, UP2, UPT, UR10, 0x20, URZ ;  /* 0x000000200a047890 */ /* 0x004fc4000ff5e0ff */
[----:B------:R-:W-:Y:S01]  /*0110*/  UIADD3.X UR9, UPT, UPT, URZ, UR7, URZ, UP0, !UPT ;  /* 0x00000007ff097290 */ /* 0x000fe200087fe4ff */
[----:B------:R-:W-:Y:S01]  /*0120*/  MOV R16, UR8 ;  /* 0x0000000800107c02 */ /* 0x000fe20008000f00 */
[----:B------:R-:W-:Y:S01]  /*0130*/  UIADD3.X UR7, UPT, UPT, URZ, UR5, URZ, UP1, !UPT ;  /* 0x00000005ff077290 */ /* 0x000fe20008ffe4ff */
[----:B------:R-:W-:Y:S01]  /*0140*/  IMAD.U32 R11, RZ, RZ, UR6 ;  /* 0x00000006ff0b7e24 */ /* 0x000fe2000f8e00ff */
[----:B------:R-:W-:Y:S01]  /*0150*/  UIADD3.X UR5, UPT, UPT, URZ, UR11, URZ, UP2, !UPT ;  /* 0x0000000bff057290 */ /* 0x000fe200097fe4ff */
[----:B------:R-:W-:Y:S02]  /*0160*/  MOV R10, UR4 ;  /* 0x00000004000a7c02 */ /* 0x000fe40008000f00 */
[----:B------:R-:W-:Y:S02]  /*0170*/  MOV R5, UR9 ;  /* 0x0000000900057c02 */ /* 0x000fe40008000f00 */
[----:B------:R-:W-:Y:S01]  /*0180*/  MOV R14, UR7 ;  /* 0x00000007000e7c02 */ /* 0x000fe20008000f00 */
[----:B------:R-:W-:-:S07]  /*0190*/  IMAD.U32 R13, RZ, RZ, UR5 ;  /* 0x00000005ff0d7e24 */ /* 0x000fce000f8e00ff */
.L_x_12:
[----:B------:R-:W-:Y:S02]  /*01a0*/  MOV R4, R16 ;  /* 0x0000001000047202 */ /* 0x000fe40000000f00 */
[----:B------:R-:W-:Y:S02]  /*01b0*/  MOV R6, R11 ;  /* 0x0000000b00067202 */ /* 0x000fe40000000f00 */
[----:B------:R-:W-:Y:S01]  /*01c0*/  MOV R7, R14 ;  /* 0x0000000e00077202 */ /* 0x000fe20000000f00 */
[----:B0-2---:R-:W2:Y:S04]  /*01d0*/  LDG.E R8, desc[UR12][R4.64+-0x20] ;  /* 0xffffe00c04087981 */ /* 0x005ea8000c1e1900 */
[----:B------:R-:W2:Y:S02]  /*01e0*/  LDG.E R9, desc[UR12][R6.64+-0x20] ;  /* 0xffffe00c06097981 */ /* 0x000ea4000c1e1900 */
[----:B--2---:R-:W-:Y:S01]  /*01f0*/  FMUL R11, R8, R9 ;  /* 0x00000009080b7220 */ /* 0x004fe20000400000 */
[----:B------:R-:W-:Y:S01]  /*0200*/  IMAD.MOV.U32 R8, RZ, RZ, R10 ;  /* 0x000000ffff087224 */ /* 0x000fe200078e000a */
[----:B------:R-:W-:-:S05]  /*0210*/  MOV R9, R13 ;  /* 0x0000000d00097202 */ /* 0x000fca0000000f00 */
[----:B------:R0:W-:Y:S04]  /*0220*/  STG.E desc[UR12][R8.64+-0x20], R11 ;  /* 0xffffe00b08007986 */ /* 0x0001e8000c10190c */
[----:B------:R-:W2:Y:S04]  /*0230*/  LDG.E R10, desc[UR12][R4.64+-0x1c] ;  /* 0xffffe40c040a7981 */ /* 0x000ea8000c1e1900 */
[----:B------:R-:W2:Y:S02]  /*0240*/  LDG.E R13, desc[UR12][R6.64+-0x1c] ;  /* 0xffffe40c060d7981 */ /* 0x000ea4000c1e1900 */
[----:B--2---:R-:W-:-:S05]  /*0250*/  FMUL R13, R10, R13 ;  /* 0x0000000d0a0d7220 */ /* 0x004fca0000400000 */
[----:B------:R1:W-:Y:S04]  /*0260*/  STG.E desc[UR12][R8.64+-0x1c], R13 ;  /* 0xffffe40d08007986 */ /* 0x0003e8000c10190c */
[----:B------:R-:W2:Y:S04]  /*0270*/  LDG.E R10, desc[UR12][R4.64+-0x18] ;  /* 0xffffe80c040a7981 */ /* 0x000ea8000c1e1900 */
[----:B------:R-:W2:Y:S02]  /*0280*/  LDG.E R15, desc[UR12][R6.64+-0x18] ;  /* 0xffffe80c060f7981 */ /* 0x000ea4000c1e1900 */
[----:B--2---:R-:W-:-:S05]  /*0290*/  FMUL R15, R10, R15 ;  /* 0x0000000f0a0f7220 */ /* 0x004fca0000400000 */
[----:B------:R2:W-:Y:S04]  /*02a0*/  STG.E desc[UR12][R8.64+-0x18], R15 ;  /* 0xffffe80f08007986 */ /* 0x0005e8000c10190c */
[----:B------:R-:W3:Y:S04]  /*02b0*/  LDG.E R10, desc[UR12][R4.64+-0x14] ;  /* 0xffffec0c040a7981 */ /* 0x000ee8000c1e1900 */
[----:B------:R-:W3:Y:S02]  /*02c0*/  LDG.E R17, desc[UR12][R6.64+-0x14] ;  /* 0xffffec0c06117981 */ /* 0x000ee4000c1e1900 */
[----:B---3--:R-:W-:-:S05]  /*02d0*/  FMUL R17, R10, R17 ;  /* 0x000000110a117220 */ /* 0x008fca0000400000 */
[----:B------:R3:W-:Y:S04]  /*02e0*/  STG.E desc[UR12][R8.64+-0x14], R17 ;  /* 0xffffec1108007986 */ /* 0x0007e8000c10190c */
[----:B------:R-:W4:Y:S04]  /*02f0*/  LDG.E R10, desc[UR12][R4.64+-0x10] ;  /* 0xfffff00c040a7981 */ /* 0x000f28000c1e1900 */
[----:B0-----:R-:W4:Y:S02]  /*0300*/  LDG.E R11, desc[UR12][R6.64+-0x10] ;  /* 0xfffff00c060b7981 */ /* 0x001f24000c1e1900 */
[----:B----4-:R-:W-:-:S05]  /*0310*/  FMUL R11, R10, R11 ;  /* 0x0000000b0a0b7220 */ /* 0x010fca0000400000 */
[----:B------:R0:W-:Y:S04]  /*0320*/  STG.E desc[UR12][R8.64+-0x10], R11 ;  /* 0xfffff00b08007986 */ /* 0x0001e8000c10190c */
[----:B------:R-:W4:Y:S04]  /*0330*/  LDG.E R10, desc[UR12][R4.64+-0xc] ;  /* 0xfffff40c040a7981 */ /* 0x000f28000c1e1900 */
[----:B-1----:R-:W4:Y:S02]  /*0340*/  LDG.E R13, desc[UR12][R6.64+-0xc] ;  /* 0xfffff40c060d7981 */ /* 0x002f24000c1e1900 */
[----:B----4-:R-:W-:-:S05]  /*0350*/  FMUL R13, R10, R13 ;  /* 0x0000000d0a0d7220 */ /* 0x010fca0000400000 */
[----:B------:R1:W-:Y:S04]  /*0360*/  STG.E desc[UR12][R8.64+-0xc], R13 ;  /* 0xfffff40d08007986 */ /* 0x0003e8000c10190c */
[----:B------:R-:W4:Y:S04]  /*0370*/  LDG.E R10, desc[UR12][R4.64+-0x8] ;  /* 0xfffff80c040a7981 */ /* 0x000f28000c1e1900 */
[----:B--2---:R-:W4:Y:S02]  /*0380*/  LDG.E R15, desc[UR12][R6.64+-0x8] ;  /* 0xfffff80c060f7981 */ /* 0x004f24000c1e1900 */
[----:B----4-:R-:W-:-:S05]  /*0390*/  FMUL R15, R10, R15 ;  /* 0x0000000f0a0f7220 */ /* 0x010fca0000400000 */
[----:B------:R2:W-:Y:S04]  /*03a0*/  STG.E desc[UR12][R8.64+-0x8], R15 ;  /* 0xfffff80f08007986 */ /* 0x0005e8000c10190c */
[----:B------:R-:W4:Y:S04]  /*03b0*/  LDG.E R10, desc[UR12][R4.64+-0x4] ;  /* 0xfffffc0c040a7981 */ /* 0x000f28000c1e1900 */
[----:B---3--:R-:W4:Y:S02]  /*03c0*/  LDG.E R17, desc[UR12][R6.64+-0x4] ;  /* 0xfffffc0c06117981 */ /* 0x008f24000c1e1900 */
[----:B----4-:R-:W-:-:S05]  /*03d0*/  FMUL R17, R10, R17 ;  /* 0x000000110a117220 */ /* 0x010fca0000400000 */
        /* <DEDUP_REMOVED lines=26> */
[----:B--2---:R-:W4:Y:S01]  /*0580*/  LDG.E R15, desc[UR12][R6.64+0x18] ;  /* 0x0000180c060f7981 */ /* 0x004f22000c1e1900 */
[----:B------:R-:W-:Y:S01]  /*0590*/  IADD3 R3, PT, PT, R3, 0x10, RZ ;  /* 0x0000001003037810 */ /* 0x000fe20007ffe0ff */
[----:B----4-:R-:W-:-:S05]  /*05a0*/  FMUL R15, R10, R15 ;  /* 0x0000000f0a0f7220 */ /* 0x010fca0000400000 */
[----:B------:R2:W-:Y:S04]  /*05b0*/  STG.E desc[UR12][R8.64+0x18], R15 ;  /* 0x0000180f08007986 */ /* 0x0005e8000c10190c */
[----:B------:R4:W5:Y:S04]  /*05c0*/  LDG.E R10, desc[UR12][R4.64+0x1c] ;  /* 0x00001c0c040a7981 */ /* 0x000968000c1e1900 */
[----:B---3--:R-:W5:Y:S01]  /*05d0*/  LDG.E R17, desc[UR12][R6.64+0x1c] ;  /* 0x00001c0c06117981 */ /* 0x008f62000c1e1900 */
[----:B------:R-:W-:Y:S02]  /*05e0*/  ISETP.NE.AND P1, PT, R3, RZ, PT ;  /* 0x000000ff0300720c */ /* 0x000fe40003f25270 */
[----:B0-----:R-:W-:-:S02]  /*05f0*/  IADD3 R11, P3, PT, R6, 0x40, RZ ;  /* 0x00000040060b7810 */ /* 0x001fc40007f7e0ff */
[----:B------:R-:W-:-:S03]  /*0600*/  IADD3 R16, P2, PT, R4, 0x40, RZ ;  /* 0x0000004004107810 */ /* 0x000fc60007f5e0ff */
[----:B------:R-:W-:Y:S01]  /*0610*/  IMAD.X R14, RZ, RZ, R7, P3 ;  /* 0x000000ffff0e7224 */ /* 0x000fe200018e0607 */
[----:B----4-:R-:W-:Y:S01]  /*0620*/  IADD3.X R5, PT, PT, RZ, R5, RZ, P2, !PT ;  /* 0x00000005ff057210 */ /* 0x010fe200017fe4ff */
[----:B-----5:R-:W-:Y:S01]  /*0630*/  FMUL R17, R10, R17 ;  /* 0x000000110a117220 */ /* 0x020fe20000400000 */
[----:B------:R-:W-:-:S04]  /*0640*/  IADD3 R10, P4, PT, R8, 0x40, RZ ;  /* 0x00000040080a7810 */ /* 0x000fc80007f9e0ff */
[----:B------:R2:W-:Y:S01]  /*0650*/  STG.E desc[UR12][R8.64+0x1c], R17 ;  /* 0x00001c1108007986 */ /* 0x0005e2000c10190c */
[----:B-1----:R-:W-:Y:S01]  /*0660*/  IADD3.X R13, PT, PT, RZ, R9, RZ, P4, !PT ;  /* 0x00000009ff0d7210 */ /* 0x002fe200027fe4ff */
[----:B------:R-:W-:Y:S07]  /*0670*/  @P1 BRA `(.L_x_12) ;  /* 0xfffffff800c81947 */ /* 0x000fee000383ffff */
.L_x_11:
[----:B0-----:R-:W-:Y:S05]  /*0680*/  @!P0 EXIT ;  /* 0x000000000000894d */ /* 0x001fea0003800000 */
[----:B------:R-:W-:Y:S02]  /*0690*/  ISETP.GE.U32.AND P0, PT, R12, 0x8, PT ;  /* 0x000000080c00780c */ /* 0x000fe40003f06070 */
[----:B------:R-:W-:-:S04]  /*06a0*/  LOP3.LUT R14, R2, 0x7, RZ, 0xc0, !PT ;  /* 0x00000007020e7812 */ /* 0x000fc800078ec0ff */
[----:B------:R-:W-:-:S07]  /*06b0*/  ISETP.NE.AND P1, PT, R14, RZ, PT ;  /* 0x000000ff0e00720c */ /* 0x000fce0003f25270 */
[----:B------:R-:W-:Y:S06]  /*06c0*/  @!P0 BRA `(.L_x_13) ;  /* 0x00000000009c8947 */ /* 0x000fec0003800000 */
[----:B------:R-:W0:Y:S08]  /*06d0*/  LDC.64 R4, c[0x0][0x388] ;  /* 0x0000e200ff047b82 */ /* 0x000e300000000a00 */
[----:B------:R-:W1:Y:S08]  /*06e0*/  LDC.64 R6, c[0x0][0x380] ;  /* 0x0000e000ff067b82 */ /* 0x000e700000000a00 */
[----:B--2---:R-:W2:Y:S01]  /*06f0*/  LDC.64 R8, c[0x0][0x390] ;  /* 0x0000e400ff087b82 */ /* 0x004ea20000000a00 */
[----:B0-----:R-:W-:-:S05]  /*0700*/  IMAD.WIDE.U32 R4, R0, 0x4, R4 ;  /* 0x0000000400047825 */ /* 0x001fca00078e0004 */
[----:B------:R-:W3:Y:S01]  /*0710*/  LDG.E R3, desc[UR12][R4.64] ;  /* 0x0000000c04037981 */ /* 0x000ee2000c1e1900 */
[----:B-1----:R-:W-:-:S05]  /*0720*/  IMAD.WIDE.U32 R6, R0, 0x4, R6 ;  /* 0x0000000400067825 */ /* 0x002fca00078e0006 */
[----:B------:R-:W3:Y:S01]  /*0730*/  LDG.E R10, desc[UR12][R6.64] ;  /* 0x0000000c060a7981 */ /* 0x000ee2000c1e1900 */
[----:B--2---:R-:W-:-:S04]  /*0740*/  IMAD.WIDE.U32 R8, R0, 0x4, R8 ;  /* 0x0000000400087825 */ /* 0x004fc800078e0008 */
[----:B---3--:R-:W-:-:S05]  /*0750*/  FMUL R3, R3, R10 ;  /* 0x0000000a03037220 */ /* 0x008fca0000400000 */
        /* <DEDUP_REMOVED lines=13> */
[----:B0-----:R-:W4:Y:S04]  /*0830*/  LDG.E R3, desc[UR12][R4.64+0x10] ;  /* 0x0000100c04037981 */ /* 0x001f28000c1e1900 */
[----:B------:R-:W4:Y:S02]  /*0840*/  LDG.E R10, desc[UR12][R6.64+0x10] ;  /* 0x0000100c060a7981 */ /* 0x000f24000c1e1900 */
        /* <DEDUP_REMOVED lines=10> */
[----:B------:R-:W2:Y:S04]  /*08f0*/  LDG.E R10, desc[UR12][R4.64+0x1c] ;  /* 0x00001c0c040a7981 */ /* 0x000ea8000c1e1900 */
[----:B---3--:R-:W2:Y:S01]  /*0900*/  LDG.E R15, desc[UR12][R6.64+0x1c] ;  /* 0x00001c0c060f7981 */ /* 0x008ea2000c1e1900 */
[----:B------:R-:W-:Y:S01]  /*0910*/  IADD3 R0, PT, PT, R0, 0x8, RZ ;  /* 0x0000000800007810 */ /* 0x000fe20007ffe0ff */
[----:B--2---:R-:W-:-:S05]  /*0920*/  FMUL R15, R10, R15 ;  /* 0x0000000f0a0f7220 */ /* 0x004fca0000400000 */
[----:B------:R0:W-:Y:S02]  /*0930*/  STG.E desc[UR12][R8.64+0x1c], R15 ;  /* 0x00001c0f08007986 */ /* 0x0001e4000c10190c */
.L_x_13:
[----:B------:R-:W-:Y:S05]  /*0940*/  @!P1 EXIT ;  /* 0x000000000000994d */ /* 0x000fea0003800000 */
[----:B------:R-:W-:Y:S02]  /*0950*/  ISETP.GE.U32.AND P0, PT, R14, 0x4, PT ;  /* 0x000000040e00780c */ /* 0x000fe40003f06070 */
[----:B------:R-:W-:-:S04]  /*0960*/  LOP3.LUT R2, R2, 0x3, RZ, 0xc0, !PT ;  /* 0x0000000302027812 */ /* 0x000fc800078ec0ff */
[----:B------:R-:W-:-:S07]  /*0970*/  ISETP.NE.AND P1, PT, R2, RZ, PT ;  /* 0x000000ff0200720c */ /* 0x000fce0003f25270 */
[----:B------:R-:W-:Y:S06]  /*0980*/  @!P0 BRA `(.L_x_14) ;  /* 0x00000000005c8947 */ /* 0x000fec0003800000 */
[----:B------:R-:W1:Y:S08]  /*0990*/  LDC.64 R4, c[0x0][0x388] ;  /* 0x0000e200ff047b82 */ /* 0x000e700000000a00 */
[----:B------:R-:W3:Y:S08]  /*09a0*/  LDC.64 R6, c[0x0][0x380] ;  /* 0x0000e000ff067b82 */ /* 0x000ef00000000a00 */
[----:B0-2---:R-:W0:Y:S01]  /*09b0*/  LDC.64 R8, c[0x0][0x390] ;  /* 0x0000e400ff087b82 */ /* 0x005e220000000a00 */
[----:B-1----:R-:W-:-:S05]  /*09c0*/  IMAD.WIDE.U32 R4, R0, 0x4, R4 ;  /* 0x0000000400047825 */ /* 0x002fca00078e0004 */
[----:B------:R-:W2:Y:S01]  /*09d0*/  LDG.E R3, desc[UR12][R4.64] ;  /* 0x0000000c04037981 */ /* 0x000ea2000c1e1900 */
[----:B---3--:R-:W-:-:S05]  /*09e0*/  IMAD.WIDE.U32 R6, R0, 0x4, R6 ;  /* 0x0000000400067825 */ /* 0x008fca00078e0006 */
[----:B------:R-:W2:Y:S01]  /*09f0*/  LDG.E R10, desc[UR12][R6.64] ;  /* 0x0000000c060a7981 */ /* 0x000ea2000c1e1900 */
[----:B0-----:R-:W-:-:S04]  /*0a00*/  IMAD.WIDE.U32 R8, R0, 0x4, R8 ;  /* 0x0000000400087825 */ /* 0x001fc800078e0008 */
[----:B--2---:R-:W-:-:S05]  /*0a10*/  FMUL R3, R3, R10 ;  /* 0x0000000a03037220 */ /* 0x004fca0000400000 */
        /* <DEDUP_REMOVED lines=9> */
[----:B------:R-:W2:Y:S04]  /*0ab0*/  LDG.E R10, desc[UR12][R4.64+0xc] ;  /* 0x00000c0c040a7981 */ /* 0x000ea8000c1e1900 */
[----:B------:R-:W2:Y:S01]  /*0ac0*/  LDG.E R15, desc[UR12][R6.64+0xc] ;  /* 0x00000c0c060f7981 */ /* 0x000ea2000c1e1900 */
[----:B------:R-:W-:Y:S01]  /*0ad0*/  IADD3 R0, PT, PT, R0, 0x4, RZ ;  /* 0x0000000400007810 */ /* 0x000fe20007ffe0ff */
[----:B--2---:R-:W-:-:S05]  /*0ae0*/  FMUL R15, R10, R15 ;  /* 0x0000000f0a0f7220 */ /* 0x004fca0000400000 */
[----:B------:R1:W-:Y:S02]  /*0af0*/  STG.E desc[UR12][R8.64+0xc], R15 ;  /* 0x00000c0f08007986 */ /* 0x0003e4000c10190c */
.L_x_14:
[----:B------:R-:W-:Y:S05]  /*0b00*/  @!P1 EXIT ;  /* 0x000000000000994d */ /* 0x000fea0003800000 */
[----:B------:R-:W3:Y:S08]  /*0b10*/  LDC.64 R4, c[0x0][0x390] ;  /* 0x0000e400ff047b82 */ /* 0x000ef00000000a00 */
[----:B------:R-:W4:Y:S08]  /*0b20*/  LDC.64 R6, c[0x0][0x380] ;  /* 0x0000e000ff067b82 */ /* 0x000f300000000a00 */
[----:B012---:R-:W0:Y:S01]  /*0b30*/  LDC.64 R8, c[0x0][0x388] ;  /* 0x0000e200ff087b82 */ /* 0x007e220000000a00 */
[----:B---3--:R-:W-:-:S04]  /*0b40*/  IMAD.WIDE.U32 R4, R0, 0x4, R4 ;  /* 0x0000000400047825 */ /* 0x008fc800078e0004 */
[----:B------:R-:W-:Y:S01]  /*0b50*/  IMAD.MOV.U32 R10, RZ, RZ, R4 ;  /* 0x000000ffff0a7224 */ /* 0x000fe200078e0004 */
[----:B------:R-:W-:Y:S01]  /*0b60*/  MOV R13, R5 ;  /* 0x00000005000d7202 */ /* 0x000fe20000000f00 */
[----:B----4-:R-:W-:-:S05]  /*0b70*/  IMAD.WIDE.U32 R6, R0, 0x4, R6 ;  /* 0x0000000400067825 */ /* 0x010fca00078e0006 */
[----:B------:R-:W-:Y:S01]  /*0b80*/  MOV R11, R7 ;  /* 0x00000007000b7202 */ /* 0x000fe20000000f00 */
[----:B0-----:R-:W-:Y:S01]  /*0b90*/  IMAD.WIDE.U32 R8, R0, 0x4, R8 ;  /* 0x0000000400087825 */ /* 0x001fe200078e0008 */
[----:B------:R-:W-:-:S07]  /*0ba0*/  IADD3 R0, PT, PT, -R2, RZ, RZ ;  /* 0x000000ff02007210 */ /* 0x000fce0007ffe1ff */
.L_x_15:
[----:B0-----:R-:W-:Y:S01]  /*0bb0*/  IMAD.MOV.U32 R2, RZ, RZ, R8 ;  /* 0x000000ffff027224 */ /* 0x001fe200078e0008 */
[----:B------:R-:W-:Y:S02]  /*0bc0*/  MOV R5, R11 ;  /* 0x0000000b00057202 */ /* 0x000fe40000000f00 */
[----:B------:R-:W-:Y:S02]  /*0bd0*/  MOV R3, R9 ;  /* 0x0000000900037202 */ /* 0x000fe40000000f00 */
[----:B------:R-:W-:-:S03]  /*0be0*/  MOV R4, R6 ;  /* 0x0000000600047202 */ /* 0x000fc60000000f00 */
[----:B------:R0:W2:Y:S04]  /*0bf0*/  LDG.E R2, desc[UR12][R2.64] ;  /* 0x0000000c02027981 */ /* 0x0000a8000c1e1900 */
[----:B------:R-:W2:Y:S01]  /*0c00*/  LDG.E R5, desc[UR12][R4.64] ;  /* 0x0000000c04057981 */ /* 0x000ea2000c1e1900 */
[----:B------:R-:W-:Y:S02]  /*0c10*/  IADD3 R0, PT, PT, R0, 0x1, RZ ;  /* 0x0000000100007810 */ /* 0x000fe40007ffe0ff */
[----:B------:R-:W-:Y:S02]  /*0c20*/  IADD3 R6, P2, PT, R6, 0x4, RZ ;  /* 0x0000000406067810 */ /* 0x000fe40007f5e0ff */
[----:B------:R-:W-:Y:S01]  /*0c30*/  ISETP.NE.AND P0, PT, R0, RZ, PT ;  /* 0x000000ff0000720c */ /* 0x000fe20003f05270 */
[----:B0-----:R-:W-:Y:S01]  /*0c40*/  IMAD.MOV.U32 R3, RZ, RZ, R13 ;  /* 0x000000ffff037224 */ /* 0x001fe200078e000d */
[----:B------:R-:W-:-:S02]  /*0c50*/  IADD3 R8, P3, PT, R8, 0x4, RZ ;  /* 0x0000000408087810 */ /* 0x000fc40007f7e0ff */
[----:B------:R-:W-:Y:S02]  /*0c60*/  IADD3.X R11, PT, PT, RZ, R11, RZ, P2, !PT ;  /* 0x0000000bff0b7210 */ /* 0x000fe400017fe4ff */
[----:B------:R-:W-:Y:S01]  /*0c70*/  IADD3.X R9, PT, PT, RZ, R9, RZ, P3, !PT ;  /* 0x00000009ff097210 */ /* 0x000fe20001ffe4ff */
[----:B--2---:R-:W-:Y:S01]  /*0c80*/  FMUL R7, R2, R5 ;  /* 0x0000000502077220 */ /* 0x004fe20000400000 */
[----:B------:R-:W-:Y:S02]  /*0c90*/  MOV R2, R10 ;  /* 0x0000000a00027202 */ /* 0x000fe40000000f00 */
[----:B------:R-:W-:-:S03]  /*0ca0*/  IADD3 R10, P1, PT, R10, 0x4, RZ ;  /* 0x000000040a0a7810 */ /* 0x000fc60007f3e0ff */
[----:B------:R0:W-:Y:S01]  /*0cb0*/  STG.E desc[UR12][R2.64], R7 ;  /* 0x0000000702007986 */ /* 0x0001e2000c10190c */
[----:B------:R-:W-:Y:S01]  /*0cc0*/  IADD3.X R13, PT, PT, RZ, R13, RZ, P1, !PT ;  /* 0x0000000dff0d7210 */ /* 0x000fe20000ffe4ff */
[----:B------:R-:W-:Y:S08]  /*0cd0*/  @P0 BRA `(.L_x_15) ;  /* 0xfffffffc00b40947 */ /* 0x000ff0000383ffff */
[----:B------:R-:W-:Y:S05]  /*0ce0*/  EXIT ;  /* 0x000000000000794d */ /* 0x000fea0003800000 */
.L_x_16:
        /* <DEDUP_REMOVED lines=9> */
.L_x_19:


//--------------------- .nv.global.init           --------------------------
	.section	.nv.global.init,"aw",@progbits
.nv.global.init:
	.type		$str,@object
	.size		$str,(.L_0 - $str)
$str:
        /*0000*/ 	.byte	0x25, 0x64, 0x0a, 0x00
.L_0:


//--------------------- .nv.shared.reserved.0     --------------------------
	.section	.nv.shared.reserved.0,"aw",@nobits
	.weak		__nv_reservedSMEM_offset_0_alias
	.size		__nv_reservedSMEM_offset_0_alias, 0, 64
	.other		__nv_reservedSMEM_offset_0_alias,@"STO_CUDA_RESERVED_SHARED STV_DEFAULT"
__nv_reservedSMEM_offset_0_alias:
	.zero		0
	.zero		64


//--------------------- .nv.constant0._Z5gpu_3PfS_S_i --------------------------
	.section	.nv.constant0._Z5gpu_3PfS_S_i,"a",@progbits
	.sectionflags	@""
	.align	4
.nv.constant0._Z5gpu_3PfS_S_i:
	.zero		924


//--------------------- .nv.constant0._Z5gpu_2PfS_S_i --------------------------
	.section	.nv.constant0._Z5gpu_2PfS_S_i,"a",@progbits
	.sectionflags	@""
	.align	4
.nv.constant0._Z5gpu_2PfS_S_i:
	.zero		924


//--------------------- .nv.constant0._Z5gpu_1PfS_S_i --------------------------
	.section	.nv.constant0._Z5gpu_1PfS_S_i,"a",@progbits
	.sectionflags	@""
	.align	4
.nv.constant0._Z5gpu_1PfS_S_i:
	.zero		924


//--------------------- SYMBOLS --------------------------

	.type		.nv.reservedSmem.offset0,@object
	.size		.nv.reservedSmem.offset0,0x4
	.type		vprintf,@function
